//
// Generated by NVIDIA NVVM Compiler
//
// Compiler Build ID: CL-36424714
// Cuda compilation tools, release 13.0, V13.0.88
// Based on NVVM 20.0.0
//

.version 9.0
.target sm_100
.address_size 64

	// .globl	_Z15kernel_partialsP6uchar3PfS1_ii

.visible .entry _Z15kernel_partialsP6uchar3PfS1_ii(
	.param .u64 .ptr .align 1 _Z15kernel_partialsP6uchar3PfS1_ii_param_0,
	.param .u64 .ptr .align 1 _Z15kernel_partialsP6uchar3PfS1_ii_param_1,
	.param .u64 .ptr .align 1 _Z15kernel_partialsP6uchar3PfS1_ii_param_2,
	.param .u32 _Z15kernel_partialsP6uchar3PfS1_ii_param_3,
	.param .u32 _Z15kernel_partialsP6uchar3PfS1_ii_param_4
)
{
	.reg .pred 	%p<10>;
	.reg .b16 	%rs<13>;
	.reg .b32 	%r<15>;
	.reg .b32 	%f<41>;
	.reg .b64 	%rd<22>;

	ld.param.u64 	%rd3, [_Z15kernel_partialsP6uchar3PfS1_ii_param_0];
	ld.param.u64 	%rd4, [_Z15kernel_partialsP6uchar3PfS1_ii_param_1];
	ld.param.u64 	%rd5, [_Z15kernel_partialsP6uchar3PfS1_ii_param_2];
	ld.param.u32 	%r2, [_Z15kernel_partialsP6uchar3PfS1_ii_param_3];
	ld.param.u32 	%r1, [_Z15kernel_partialsP6uchar3PfS1_ii_param_4];
	mov.u32 	%r3, %tid.y;
	mov.u32 	%r4, %ntid.y;
	mov.u32 	%r5, %ctaid.y;
	mad.lo.s32 	%r6, %r4, %r5, %r3;
	cvt.u64.u32 	%rd1, %r6;
	mov.u32 	%r8, %tid.x;
	mov.u32 	%r9, %ntid.x;
	mov.u32 	%r10, %ctaid.x;
	mad.lo.s32 	%r11, %r9, %r10, %r8;
	cvt.u64.u32 	%rd2, %r11;
	add.s32 	%r12, %r2, -5;
	setp.ge.u32 	%p4, %r6, %r12;
	setp.lt.u32 	%p5, %r6, 6;
	or.pred  	%p6, %p4, %p5;
	mov.pred 	%p9, -1;
	@%p6 bra 	$L__BB0_2;
	add.s32 	%r13, %r1, -1;
	cvt.s64.s32 	%rd6, %r13;
	setp.ge.u64 	%p9, %rd2, %rd6;
$L__BB0_2:
	cvt.u32.u64 	%r14, %rd2;
	setp.lt.u32 	%p7, %r14, 6;
	or.pred  	%p8, %p7, %p9;
	@%p8 bra 	$L__BB0_4;
	cvta.to.global.u64 	%rd7, %rd3;
	cvt.s64.s32 	%rd8, %r1;
	mul.lo.s64 	%rd9, %rd8, %rd1;
	add.s64 	%rd10, %rd9, %rd2;
	mad.lo.s64 	%rd11, %rd10, 3, %rd7;
	ld.global.u8 	%rs1, [%rd11+-3];
	cvt.rn.f32.u16 	%f1, %rs1;
	div.rn.f32 	%f2, %f1, 0f437F0000;
	ld.global.u8 	%rs2, [%rd11+-2];
	cvt.rn.f32.u16 	%f3, %rs2;
	div.rn.f32 	%f4, %f3, 0f437F0000;
	mul.f32 	%f5, %f4, 0f3F1645A2;
	fma.rn.f32 	%f6, %f2, 0f3E99096C, %f5;
	ld.global.u8 	%rs3, [%rd11+-1];
	cvt.rn.f32.u16 	%f7, %rs3;
	div.rn.f32 	%f8, %f7, 0f437F0000;
	fma.rn.f32 	%f9, %f8, 0f3DE978D5, %f6;
	ld.global.u8 	%rs4, [%rd11+3];
	cvt.rn.f32.u16 	%f10, %rs4;
	div.rn.f32 	%f11, %f10, 0f437F0000;
	ld.global.u8 	%rs5, [%rd11+4];
	cvt.rn.f32.u16 	%f12, %rs5;
	div.rn.f32 	%f13, %f12, 0f437F0000;
	mul.f32 	%f14, %f13, 0f3F1645A2;
	fma.rn.f32 	%f15, %f11, 0f3E99096C, %f14;
	ld.global.u8 	%rs6, [%rd11+5];
	cvt.rn.f32.u16 	%f16, %rs6;
	div.rn.f32 	%f17, %f16, 0f437F0000;
	fma.rn.f32 	%f18, %f17, 0f3DE978D5, %f15;
	sub.s64 	%rd12, %rd9, %rd8;
	add.s64 	%rd13, %rd12, %rd2;
	mad.lo.s64 	%rd14, %rd13, 3, %rd7;
	ld.global.u8 	%rs7, [%rd14];
	cvt.rn.f32.u16 	%f19, %rs7;
	div.rn.f32 	%f20, %f19, 0f437F0000;
	ld.global.u8 	%rs8, [%rd14+1];
	cvt.rn.f32.u16 	%f21, %rs8;
	div.rn.f32 	%f22, %f21, 0f437F0000;
	mul.f32 	%f23, %f22, 0f3F1645A2;
	fma.rn.f32 	%f24, %f20, 0f3E99096C, %f23;
	ld.global.u8 	%rs9, [%rd14+2];
	cvt.rn.f32.u16 	%f25, %rs9;
	div.rn.f32 	%f26, %f25, 0f437F0000;
	fma.rn.f32 	%f27, %f26, 0f3DE978D5, %f24;
	mul.wide.s32 	%rd15, %r1, 3;
	add.s64 	%rd16, %rd11, %rd15;
	ld.global.u8 	%rs10, [%rd16];
	cvt.rn.f32.u16 	%f28, %rs10;
	div.rn.f32 	%f29, %f28, 0f437F0000;
	ld.global.u8 	%rs11, [%rd16+1];
	cvt.rn.f32.u16 	%f30, %rs11;
	div.rn.f32 	%f31, %f30, 0f437F0000;
	mul.f32 	%f32, %f31, 0f3F1645A2;
	fma.rn.f32 	%f33, %f29, 0f3E99096C, %f32;
	ld.global.u8 	%rs12, [%rd16+2];
	cvt.rn.f32.u16 	%f34, %rs12;
	div.rn.f32 	%f35, %f34, 0f437F0000;
	fma.rn.f32 	%f36, %f35, 0f3DE978D5, %f33;
	sub.f32 	%f37, %f9, %f18;
	mul.f32 	%f38, %f37, 0f3F000000;
	cvta.to.global.u64 	%rd17, %rd4;
	shl.b64 	%rd18, %rd10, 2;
	add.s64 	%rd19, %rd17, %rd18;
	st.global.f32 	[%rd19], %f38;
	sub.f32 	%f39, %f27, %f36;
	mul.f32 	%f40, %f39, 0f3F000000;
	cvta.to.global.u64 	%rd20, %rd5;
	add.s64 	%rd21, %rd20, %rd18;
	st.global.f32 	[%rd21], %f40;
$L__BB0_4:
	ret;

}
	// .globl	_Z10kernel_subP6uchar3S0_Pfii
.visible .entry _Z10kernel_subP6uchar3S0_Pfii(
	.param .u64 .ptr .align 1 _Z10kernel_subP6uchar3S0_Pfii_param_0,
	.param .u64 .ptr .align 1 _Z10kernel_subP6uchar3S0_Pfii_param_1,
	.param .u64 .ptr .align 1 _Z10kernel_subP6uchar3S0_Pfii_param_2,
	.param .u32 _Z10kernel_subP6uchar3S0_Pfii_param_3,
	.param .u32 _Z10kernel_subP6uchar3S0_Pfii_param_4
)
{
	.reg .pred 	%p<10>;
	.reg .b16 	%rs<7>;
	.reg .b32 	%r<15>;
	.reg .b32 	%f<20>;
	.reg .b64 	%rd<18>;

	ld.param.u64 	%rd3, [_Z10kernel_subP6uchar3S0_Pfii_param_0];
	ld.param.u64 	%rd4, [_Z10kernel_subP6uchar3S0_Pfii_param_1];
	ld.param.u64 	%rd5, [_Z10kernel_subP6uchar3S0_Pfii_param_2];
	ld.param.u32 	%r2, [_Z10kernel_subP6uchar3S0_Pfii_param_3];
	ld.param.u32 	%r1, [_Z10kernel_subP6uchar3S0_Pfii_param_4];
	mov.u32 	%r3, %tid.y;
	mov.u32 	%r4, %ntid.y;
	mov.u32 	%r5, %ctaid.y;
	mad.lo.s32 	%r6, %r4, %r5, %r3;
	cvt.u64.u32 	%rd6, %r6;
	mov.u32 	%r8, %tid.x;
	mov.u32 	%r9, %ntid.x;
	mov.u32 	%r10, %ctaid.x;
	mad.lo.s32 	%r11, %r9, %r10, %r8;
	cvt.u64.u32 	%rd1, %r11;
	cvt.s64.s32 	%rd7, %r1;
	mul.lo.s64 	%rd2, %rd7, %rd6;
	add.s32 	%r12, %r2, -5;
	setp.ge.u32 	%p4, %r6, %r12;
	setp.lt.u32 	%p5, %r6, 6;
	or.pred  	%p6, %p4, %p5;
	mov.pred 	%p9, -1;
	@%p6 bra 	$L__BB1_2;
	add.s32 	%r13, %r1, -5;
	cvt.s64.s32 	%rd8, %r13;
	setp.ge.u64 	%p9, %rd1, %rd8;
$L__BB1_2:
	cvt.u32.u64 	%r14, %rd1;
	setp.lt.u32 	%p7, %r14, 6;
	or.pred  	%p8, %p7, %p9;
	@%p8 bra 	$L__BB1_4;
	add.s64 	%rd9, %rd2, %rd1;
	cvta.to.global.u64 	%rd10, %rd3;
	mul.lo.s64 	%rd11, %rd9, 3;
	add.s64 	%rd12, %rd10, %rd11;
	ld.global.u8 	%rs1, [%rd12];
	cvt.rn.f32.u16 	%f1, %rs1;
	div.rn.f32 	%f2, %f1, 0f437F0000;
	ld.global.u8 	%rs2, [%rd12+1];
	cvt.rn.f32.u16 	%f3, %rs2;
	div.rn.f32 	%f4, %f3, 0f437F0000;
	mul.f32 	%f5, %f4, 0f3F1645A2;
	fma.rn.f32 	%f6, %f2, 0f3E99096C, %f5;
	ld.global.u8 	%rs3, [%rd12+2];
	cvt.rn.f32.u16 	%f7, %rs3;
	div.rn.f32 	%f8, %f7, 0f437F0000;
	fma.rn.f32 	%f9, %f8, 0f3DE978D5, %f6;
	cvta.to.global.u64 	%rd13, %rd4;
	add.s64 	%rd14, %rd13, %rd11;
	ld.global.u8 	%rs4, [%rd14];
	cvt.rn.f32.u16 	%f10, %rs4;
	div.rn.f32 	%f11, %f10, 0f437F0000;
	ld.global.u8 	%rs5, [%rd14+1];
	cvt.rn.f32.u16 	%f12, %rs5;
	div.rn.f32 	%f13, %f12, 0f437F0000;
	mul.f32 	%f14, %f13, 0f3F1645A2;
	fma.rn.f32 	%f15, %f11, 0f3E99096C, %f14;
	ld.global.u8 	%rs6, [%rd14+2];
	cvt.rn.f32.u16 	%f16, %rs6;
	div.rn.f32 	%f17, %f16, 0f437F0000;
	fma.rn.f32 	%f18, %f17, 0f3DE978D5, %f15;
	sub.f32 	%f19, %f18, %f9;
	cvta.to.global.u64 	%rd15, %rd5;
	shl.b64 	%rd16, %rd9, 2;
	add.s64 	%rd17, %rd15, %rd16;
	st.global.f32 	[%rd17], %f19;
$L__BB1_4:
	ret;

}
	// .globl	_Z14kernel_optflowPfS_S_S_S_P6float4ii
.visible .entry _Z14kernel_optflowPfS_S_S_S_P6float4ii(
	.param .u64 .ptr .align 1 _Z14kernel_optflowPfS_S_S_S_P6float4ii_param_0,
	.param .u64 .ptr .align 1 _Z14kernel_optflowPfS_S_S_S_P6float4ii_param_1,
	.param .u64 .ptr .align 1 _Z14kernel_optflowPfS_S_S_S_P6float4ii_param_2,
	.param .u64 .ptr .align 1 _Z14kernel_optflowPfS_S_S_S_P6float4ii_param_3,
	.param .u64 .ptr .align 1 _Z14kernel_optflowPfS_S_S_S_P6float4ii_param_4,
	.param .u64 .ptr .align 1 _Z14kernel_optflowPfS_S_S_S_P6float4ii_param_5,
	.param .u32 _Z14kernel_optflowPfS_S_S_S_P6float4ii_param_6,
	.param .u32 _Z14kernel_optflowPfS_S_S_S_P6float4ii_param_7
)
{
	.reg .pred 	%p<10>;
	.reg .b32 	%r<15>;
	.reg .b32 	%f<56>;
	.reg .b64 	%rd<35>;
	.reg .b64 	%fd<5>;

	ld.param.u64 	%rd4, [_Z14kernel_optflowPfS_S_S_S_P6float4ii_param_1];
	ld.param.u64 	%rd6, [_Z14kernel_optflowPfS_S_S_S_P6float4ii_param_3];
	ld.param.u64 	%rd7, [_Z14kernel_optflowPfS_S_S_S_P6float4ii_param_4];
	ld.param.u64 	%rd8, [_Z14kernel_optflowPfS_S_S_S_P6float4ii_param_5];
	ld.param.u32 	%r2, [_Z14kernel_optflowPfS_S_S_S_P6float4ii_param_6];
	ld.param.u32 	%r1, [_Z14kernel_optflowPfS_S_S_S_P6float4ii_param_7];
	mov.u32 	%r3, %tid.y;
	mov.u32 	%r4, %ntid.y;
	mov.u32 	%r5, %ctaid.y;
	mad.lo.s32 	%r6, %r4, %r5, %r3;
	cvt.u64.u32 	%rd1, %r6;
	mov.u32 	%r8, %tid.x;
	mov.u32 	%r9, %ntid.x;
	mov.u32 	%r10, %ctaid.x;
	mad.lo.s32 	%r11, %r9, %r10, %r8;
	cvt.u64.u32 	%rd2, %r11;
	add.s32 	%r12, %r2, -5;
	setp.ge.u32 	%p4, %r6, %r12;
	setp.lt.u32 	%p5, %r6, 6;
	or.pred  	%p6, %p4, %p5;
	mov.pred 	%p9, -1;
	@%p6 bra 	$L__BB2_2;
	add.s32 	%r13, %r1, -5;
	cvt.s64.s32 	%rd9, %r13;
	setp.ge.u64 	%p9, %rd2, %rd9;
$L__BB2_2:
	cvt.u32.u64 	%r14, %rd2;
	setp.lt.u32 	%p7, %r14, 6;
	or.pred  	%p8, %p7, %p9;
	@%p8 bra 	$L__BB2_4;
	ld.param.u64 	%rd34, [_Z14kernel_optflowPfS_S_S_S_P6float4ii_param_2];
	ld.param.u64 	%rd33, [_Z14kernel_optflowPfS_S_S_S_P6float4ii_param_0];
	cvta.to.global.u64 	%rd10, %rd8;
	cvt.s64.s32 	%rd11, %r1;
	mul.lo.s64 	%rd12, %rd11, %rd1;
	add.s64 	%rd13, %rd12, %rd2;
	cvta.to.global.u64 	%rd14, %rd33;
	shl.b64 	%rd15, %rd13, 2;
	add.s64 	%rd16, %rd14, %rd15;
	ld.global.f32 	%f1, [%rd16];
	cvta.to.global.u64 	%rd17, %rd34;
	add.s64 	%rd18, %rd17, %rd15;
	ld.global.f32 	%f2, [%rd18];
	add.f32 	%f3, %f1, %f2;
	cvta.to.global.u64 	%rd19, %rd4;
	add.s64 	%rd20, %rd19, %rd15;
	ld.global.f32 	%f4, [%rd20];
	cvta.to.global.u64 	%rd21, %rd6;
	add.s64 	%rd22, %rd21, %rd15;
	ld.global.f32 	%f5, [%rd22];
	add.f32 	%f6, %f4, %f5;
	shl.b64 	%rd23, %rd13, 4;
	add.s64 	%rd24, %rd10, %rd23;
	ld.global.v2.f32 	{%f7, %f8}, [%rd24];
	mul.f32 	%f9, %f3, %f3;
	cvt.f64.f32 	%fd1, %f9;
	add.f64 	%fd2, %fd1, 0d3F1A36E2EB1C432D;
	mul.f32 	%f10, %f6, %f6;
	cvt.f64.f32 	%fd3, %f10;
	add.f64 	%fd4, %fd2, %fd3;
	cvt.rn.f32.f64 	%f11, %fd4;
	sub.s64 	%rd25, %rd12, %rd11;
	add.s64 	%rd26, %rd25, %rd2;
	shl.b64 	%rd27, %rd26, 4;
	add.s64 	%rd28, %rd10, %rd27;
	ld.global.v2.f32 	{%f12, %f13}, [%rd28+-16];
	fma.rn.f32 	%f14, %f12, 0f3DAC0831, %f7;
	fma.rn.f32 	%f15, %f13, 0f3DAC0831, %f8;
	ld.global.v2.f32 	{%f16, %f17}, [%rd28];
	fma.rn.f32 	%f18, %f16, 0f3E2B020C, %f14;
	fma.rn.f32 	%f19, %f17, 0f3E2B020C, %f15;
	ld.global.v2.f32 	{%f20, %f21}, [%rd28+16];
	fma.rn.f32 	%f22, %f20, 0f3DAC0831, %f18;
	fma.rn.f32 	%f23, %f21, 0f3DAC0831, %f19;
	ld.global.v2.f32 	{%f24, %f25}, [%rd24+-16];
	fma.rn.f32 	%f26, %f24, 0f3E2B020C, %f22;
	fma.rn.f32 	%f27, %f25, 0f3E2B020C, %f23;
	sub.f32 	%f28, %f26, %f7;
	sub.f32 	%f29, %f27, %f8;
	ld.global.v2.f32 	{%f30, %f31}, [%rd24+16];
	fma.rn.f32 	%f32, %f30, 0f3E2B020C, %f28;
	fma.rn.f32 	%f33, %f31, 0f3E2B020C, %f29;
	mul.wide.s32 	%rd29, %r1, 16;
	add.s64 	%rd30, %rd24, %rd29;
	ld.global.v2.f32 	{%f34, %f35}, [%rd30+-16];
	fma.rn.f32 	%f36, %f34, 0f3DAC0831, %f32;
	fma.rn.f32 	%f37, %f35, 0f3DAC0831, %f33;
	ld.global.v2.f32 	{%f38, %f39}, [%rd30];
	fma.rn.f32 	%f40, %f38, 0f3E2B020C, %f36;
	fma.rn.f32 	%f41, %f39, 0f3E2B020C, %f37;
	ld.global.v2.f32 	{%f42, %f43}, [%rd30+16];
	fma.rn.f32 	%f44, %f42, 0f3DAC0831, %f40;
	fma.rn.f32 	%f45, %f43, 0f3DAC0831, %f41;
	mul.f32 	%f46, %f6, %f45;
	fma.rn.f32 	%f47, %f3, %f44, %f46;
	cvta.to.global.u64 	%rd31, %rd7;
	add.s64 	%rd32, %rd31, %rd15;
	ld.global.f32 	%f48, [%rd32];
	add.f32 	%f49, %f47, %f48;
	mul.f32 	%f50, %f3, %f49;
	div.rn.f32 	%f51, %f50, %f11;
	sub.f32 	%f52, %f44, %f51;
	mul.f32 	%f53, %f6, %f49;
	div.rn.f32 	%f54, %f53, %f11;
	sub.f32 	%f55, %f45, %f54;
	st.global.v2.f32 	[%rd24], {%f52, %f55};
$L__BB2_4:
	ret;

}
	// .globl	_Z11kernel_fillP6float4fi
.visible .entry _Z11kernel_fillP6float4fi(
	.param .u64 .ptr .align 1 _Z11kernel_fillP6float4fi_param_0,
	.param .f32 _Z11kernel_fillP6float4fi_param_1,
	.param .u32 _Z11kernel_fillP6float4fi_param_2
)
{
	.reg .pred 	%p<2>;
	.reg .b32 	%r<5>;
	.reg .b32 	%f<2>;
	.reg .b64 	%rd<7>;

	ld.param.u64 	%rd2, [_Z11kernel_fillP6float4fi_param_0];
	ld.param.f32 	%f1, [_Z11kernel_fillP6float4fi_param_1];
	ld.param.s32 	%rd3, [_Z11kernel_fillP6float4fi_param_2];
	mov.u32 	%r1, %tid.x;
	mov.u32 	%r2, %ctaid.x;
	mov.u32 	%r3, %ntid.x;
	mad.lo.s32 	%r4, %r2, %r3, %r1;
	cvt.u64.u32 	%rd1, %r4;
	setp.ge.u64 	%p1, %rd1, %rd3;
	@%p1 bra 	$L__BB3_2;
	cvta.to.global.u64 	%rd4, %rd2;
	shl.b64 	%rd5, %rd1, 4;
	add.s64 	%rd6, %rd4, %rd5;
	st.global.v4.f32 	[%rd6], {%f1, %f1, %f1, %f1};
$L__BB3_2:
	ret;

}


// ===== COMPILED SASS (sm_100) =====

	.target	sm_100

	.elftype	@"ET_EXEC"


//--------------------- .note.nv.tkinfo           --------------------------
	.section	.note.nv.tkinfo,"",@"SHT_NOTE"
	.sectionflags	@"SHF_NOTE_NV_TKINFO"
	.tkinfo
        /*0018*/ 	.word	0x00000002
        /*0030*/ 	.string	""
        /*0030*/ 	.string	"ptxas"
        /*0030*/ 	.string	"Cuda compilation tools, release 13.0, V13.0.88"
        /*0030*/ 	.string	"Build cuda_13.0.r13.0/compiler.36424714_0"
        /*0030*/ 	.string	"-arch sm_100 -m 64 "



//--------------------- .note.nv.cuinfo           --------------------------
	.section	.note.nv.cuinfo,"",@"SHT_NOTE"
	.sectionflags	@"SHF_NOTE_NV_CUINFO"
        /*0018*/ 	.short	0x0002
        /*001a*/ 	.short	0x0064
        /*001c*/ 	.short	0x0082
	.zero		2


//--------------------- .nv.info                  --------------------------
	.section	.nv.info,"",@"SHT_CUDA_INFO"
	.align	4


	//----- nvinfo : EIATTR_REGCOUNT
	.align		4
        /*0000*/ 	.byte	0x04, 0x2f
        /*0002*/ 	.short	(.L_1 - .L_0)
	.align		4
.L_0:
        /*0004*/ 	.word	index@(_Z15kernel_partialsP6uchar3PfS1_ii)
        /*0008*/ 	.word	0x00000018


	//----- nvinfo : EIATTR_FRAME_SIZE
	.align		4
.L_1:
        /*000c*/ 	.byte	0x04, 0x11
        /*000e*/ 	.short	(.L_3 - .L_2)
	.align		4
.L_2:
        /*0010*/ 	.word	index@($__internal_2_$__cuda_sm3x_div_rn_noftz_f32_slowpath)
        /*0014*/ 	.word	0x00000000


	//----- nvinfo : EIATTR_FRAME_SIZE
	.align		4
.L_3:
        /*0018*/ 	.byte	0x04, 0x11
        /*001a*/ 	.short	(.L_5 - .L_4)
	.align		4
.L_4:
        /*001c*/ 	.word	index@(_Z15kernel_partialsP6uchar3PfS1_ii)
        /*0020*/ 	.word	0x00000000


	//----- nvinfo : EIATTR_REGCOUNT
	.align		4
.L_5:
        /*0024*/ 	.byte	0x04, 0x2f
        /*0026*/ 	.short	(.L_7 - .L_6)
	.align		4
.L_6:
        /*0028*/ 	.word	index@(_Z10kernel_subP6uchar3S0_Pfii)
        /*002c*/ 	.word	0x00000014


	//----- nvinfo : EIATTR_FRAME_SIZE
	.align		4
.L_7:
        /*0030*/ 	.byte	0x04, 0x11
        /*0032*/ 	.short	(.L_9 - .L_8)
	.align		4
.L_8:
        /*0034*/ 	.word	index@($__internal_1_$__cuda_sm3x_div_rn_noftz_f32_slowpath)
        /*0038*/ 	.word	0x00000000


	//----- nvinfo : EIATTR_FRAME_SIZE
	.align		4
.L_9:
        /*003c*/ 	.byte	0x04, 0x11
        /*003e*/ 	.short	(.L_11 - .L_10)
	.align		4
.L_10:
        /*0040*/ 	.word	index@(_Z10kernel_subP6uchar3S0_Pfii)
        /*0044*/ 	.word	0x00000000


	//----- nvinfo : EIATTR_REGCOUNT
	.align		4
.L_11:
        /*0048*/ 	.byte	0x04, 0x2f
        /*004a*/ 	.short	(.L_13 - .L_12)
	.align		4
.L_12:
        /*004c*/ 	.word	index@(_Z14kernel_optflowPfS_S_S_S_P6float4ii)
        /*0050*/ 	.word	0x00000020


	//----- nvinfo : EIATTR_FRAME_SIZE
	.align		4
.L_13:
        /*0054*/ 	.byte	0x04, 0x11
        /*0056*/ 	.short	(.L_15 - .L_14)
	.align		4
.L_14:
        /*0058*/ 	.word	index@($__internal_0_$__cuda_sm3x_div_rn_noftz_f32_slowpath)
        /*005c*/ 	.word	0x00000000


	//----- nvinfo : EIATTR_FRAME_SIZE
	.align		4
.L_15:
        /*0060*/ 	.byte	0x04, 0x11
        /*0062*/ 	.short	(.L_17 - .L_16)
	.align		4
.L_16:
        /*0064*/ 	.word	index@(_Z14kernel_optflowPfS_S_S_S_P6float4ii)
        /*0068*/ 	.word	0x00000000


	//----- nvinfo : EIATTR_REGCOUNT
	.align		4
.L_17:
        /*006c*/ 	.byte	0x04, 0x2f
        /*006e*/ 	.short	(.L_19 - .L_18)
	.align		4
.L_18:
        /*0070*/ 	.word	index@(_Z11kernel_fillP6float4fi)
        /*0074*/ 	.word	0x0000000a


	//----- nvinfo : EIATTR_FRAME_SIZE
	.align		4
.L_19:
        /*0078*/ 	.byte	0x04, 0x11
        /*007a*/ 	.short	(.L_21 - .L_20)
	.align		4
.L_20:
        /*007c*/ 	.word	index@(_Z11kernel_fillP6float4fi)
        /*0080*/ 	.word	0x00000000


	//----- nvinfo : EIATTR_MIN_STACK_SIZE
	.align		4
.L_21:
        /*0084*/ 	.byte	0x04, 0x12
        /*0086*/ 	.short	(.L_23 - .L_22)
	.align		4
.L_22:
        /*0088*/ 	.word	index@(_Z11kernel_fillP6float4fi)
        /*008c*/ 	.word	0x00000000


	//----- nvinfo : EIATTR_MIN_STACK_SIZE
	.align		4
.L_23:
        /*0090*/ 	.byte	0x04, 0x12
        /*0092*/ 	.short	(.L_25 - .L_24)
	.align		4
.L_24:
        /*0094*/ 	.word	index@(_Z14kernel_optflowPfS_S_S_S_P6float4ii)
        /*0098*/ 	.word	0x00000000


	//----- nvinfo : EIATTR_MIN_STACK_SIZE
	.align		4
.L_25:
        /*009c*/ 	.byte	0x04, 0x12
        /*009e*/ 	.short	(.L_27 - .L_26)
	.align		4
.L_26:
        /*00a0*/ 	.word	index@(_Z10kernel_subP6uchar3S0_Pfii)
        /*00a4*/ 	.word	0x00000000


	//----- nvinfo : EIATTR_MIN_STACK_SIZE
	.align		4
.L_27:
        /*00a8*/ 	.byte	0x04, 0x12
        /*00aa*/ 	.short	(.L_29 - .L_28)
	.align		4
.L_28:
        /*00ac*/ 	.word	index@(_Z15kernel_partialsP6uchar3PfS1_ii)
        /*00b0*/ 	.word	0x00000000
.L_29:


//--------------------- .nv.compat                --------------------------
	.section	.nv.compat,"",@"SHT_CUDA_COMPAT_INFO"
	.align	4
        /*0000*/ 	.byte	0x02, 0x09, 0x00, 0x00, 0x02, 0x02, 0x01, 0x00, 0x02, 0x05, 0x05, 0x00, 0x03, 0x07, 0x01, 0x01
        /*0010*/ 	.byte	0x02, 0x03, 0x00, 0x00, 0x02, 0x06, 0x01, 0x00, 0x04, 0x0b, 0x08, 0x00, 0x01, 0x00, 0x00, 0x00
        /*0020*/ 	.byte	0x00, 0x00, 0x00, 0x00


//--------------------- .nv.info._Z11kernel_fillP6float4fi --------------------------
	.section	.nv.info._Z11kernel_fillP6float4fi,"",@"SHT_CUDA_INFO"
	.sectionflags	@""
	.align	4


	//----- nvinfo : EIATTR_CUDA_API_VERSION
	.align		4
        /*0000*/ 	.byte	0x04, 0x37
        /*0002*/ 	.short	(.L_31 - .L_30)
.L_30:
        /*0004*/ 	.word	0x00000082


	//----- nvinfo : EIATTR_KPARAM_INFO
	.align		4
.L_31:
        /*0008*/ 	.byte	0x04, 0x17
        /*000a*/ 	.short	(.L_33 - .L_32)
.L_32:
        /*000c*/ 	.word	0x00000000
        /*0010*/ 	.short	0x0002
        /*0012*/ 	.short	0x000c
        /*0014*/ 	.byte	0x00, 0xf0, 0x11, 0x00


	//----- nvinfo : EIATTR_KPARAM_INFO
	.align		4
.L_33:
        /*0018*/ 	.byte	0x04, 0x17
        /*001a*/ 	.short	(.L_35 - .L_34)
.L_34:
        /*001c*/ 	.word	0x00000000
        /*0020*/ 	.short	0x0001
        /*0022*/ 	.short	0x0008
        /*0024*/ 	.byte	0x00, 0xf0, 0x11, 0x00


	//----- nvinfo : EIATTR_KPARAM_INFO
	.align		4
.L_35:
        /*0028*/ 	.byte	0x04, 0x17
        /*002a*/ 	.short	(.L_37 - .L_36)
.L_36:
        /*002c*/ 	.word	0x00000000
        /*0030*/ 	.short	0x0000
        /*0032*/ 	.short	0x0000
        /*0034*/ 	.byte	0x00, 0xf5, 0x21, 0x00


	//----- nvinfo : EIATTR_SPARSE_MMA_MASK
	.align		4
.L_37:
        /*0038*/ 	.byte	0x03, 0x50
        /*003a*/ 	.short	0x0000


	//----- nvinfo : EIATTR_MAXREG_COUNT
	.align		4
        /*003c*/ 	.byte	0x03, 0x1b
        /*003e*/ 	.short	0x00ff


	//----- nvinfo : EIATTR_MERCURY_ISA_VERSION
	.align		4
        /*0040*/ 	.byte	0x03, 0x5f
        /*0042*/ 	.short	0x0101


	//----- nvinfo : EIATTR_VRC_CTA_INIT_COUNT
	.align		4
        /*0044*/ 	.byte	0x02, 0x4a
	.zero		1
	.zero		1


	//----- nvinfo : EIATTR_EXIT_INSTR_OFFSETS
	.align		4
        /*0048*/ 	.byte	0x04, 0x1c
        /*004a*/ 	.short	(.L_39 - .L_38)


	//   ....[0]....
.L_38:
        /*004c*/ 	.word	0x00000090


	//   ....[1]....
        /*0050*/ 	.word	0x00000130


	//----- nvinfo : EIATTR_CBANK_PARAM_SIZE
	.align		4
.L_39:
        /*0054*/ 	.byte	0x03, 0x19
        /*0056*/ 	.short	0x0010


	//----- nvinfo : EIATTR_PARAM_CBANK
	.align		4
        /*0058*/ 	.byte	0x04, 0x0a
        /*005a*/ 	.short	(.L_41 - .L_40)
	.align		4
.L_40:
        /*005c*/ 	.word	index@(.nv.constant0._Z11kernel_fillP6float4fi)
        /*0060*/ 	.short	0x0380
        /*0062*/ 	.short	0x0010


	//----- nvinfo : EIATTR_SW_WAR
	.align		4
.L_41:
        /*0064*/ 	.byte	0x04, 0x36
        /*0066*/ 	.short	(.L_43 - .L_42)
.L_42:
        /*0068*/ 	.word	0x00000008
.L_43:


//--------------------- .nv.info._Z14kernel_optflowPfS_S_S_S_P6float4ii --------------------------
	.section	.nv.info._Z14kernel_optflowPfS_S_S_S_P6float4ii,"",@"SHT_CUDA_INFO"
	.sectionflags	@""
	.align	4


	//----- nvinfo : EIATTR_CUDA_API_VERSION
	.align		4
        /*0000*/ 	.byte	0x04, 0x37
        /*0002*/ 	.short	(.L_45 - .L_44)
.L_44:
        /*0004*/ 	.word	0x00000082


	//----- nvinfo : EIATTR_KPARAM_INFO
	.align		4
.L_45:
        /*0008*/ 	.byte	0x04, 0x17
        /*000a*/ 	.short	(.L_47 - .L_46)
.L_46:
        /*000c*/ 	.word	0x00000000
        /*0010*/ 	.short	0x0007
        /*0012*/ 	.short	0x0034
        /*0014*/ 	.byte	0x00, 0xf0, 0x11, 0x00


	//----- nvinfo : EIATTR_KPARAM_INFO
	.align		4
.L_47:
        /*0018*/ 	.byte	0x04, 0x17
        /*001a*/ 	.short	(.L_49 - .L_48)
.L_48:
        /*001c*/ 	.word	0x00000000
        /*0020*/ 	.short	0x0006
        /*0022*/ 	.short	0x0030
        /*0024*/ 	.byte	0x00, 0xf0, 0x11, 0x00


	//----- nvinfo : EIATTR_KPARAM_INFO
	.align		4
.L_49:
        /*0028*/ 	.byte	0x04, 0x17
        /*002a*/ 	.short	(.L_51 - .L_50)
.L_50:
        /*002c*/ 	.word	0x00000000
        /*0030*/ 	.short	0x0005
        /*0032*/ 	.short	0x0028
        /*0034*/ 	.byte	0x00, 0xf5, 0x21, 0x00


	//----- nvinfo : EIATTR_KPARAM_INFO
	.align		4
.L_51:
        /*0038*/ 	.byte	0x04, 0x17
        /*003a*/ 	.short	(.L_53 - .L_52)
.L_52:
        /*003c*/ 	.word	0x00000000
        /*0040*/ 	.short	0x0004
        /*0042*/ 	.short	0x0020
        /*0044*/ 	.byte	0x00, 0xf5, 0x21, 0x00


	//----- nvinfo : EIATTR_KPARAM_INFO
	.align		4
.L_53:
        /*0048*/ 	.byte	0x04, 0x17
        /*004a*/ 	.short	(.L_55 - .L_54)
.L_54:
        /*004c*/ 	.word	0x00000000
        /*0050*/ 	.short	0x0003
        /*0052*/ 	.short	0x0018
        /*0054*/ 	.byte	0x00, 0xf5, 0x21, 0x00


	//----- nvinfo : EIATTR_KPARAM_INFO
	.align		4
.L_55:
        /*0058*/ 	.byte	0x04, 0x17
        /*005a*/ 	.short	(.L_57 - .L_56)
.L_56:
        /*005c*/ 	.word	0x00000000
        /*0060*/ 	.short	0x0002
        /*0062*/ 	.short	0x0010
        /*0064*/ 	.byte	0x00, 0xf5, 0x21, 0x00


	//----- nvinfo : EIATTR_KPARAM_INFO
	.align		4
.L_57:
        /*0068*/ 	.byte	0x04, 0x17
        /*006a*/ 	.short	(.L_59 - .L_58)
.L_58:
        /*006c*/ 	.word	0x00000000
        /*0070*/ 	.short	0x0001
        /*0072*/ 	.short	0x0008
        /*0074*/ 	.byte	0x00, 0xf5, 0x21, 0x00


	//----- nvinfo : EIATTR_KPARAM_INFO
	.align		4
.L_59:
        /*0078*/ 	.byte	0x04, 0x17
        /*007a*/ 	.short	(.L_61 - .L_60)
.L_60:
        /*007c*/ 	.word	0x00000000
        /*0080*/ 	.short	0x0000
        /*0082*/ 	.short	0x0000
        /*0084*/ 	.byte	0x00, 0xf5, 0x21, 0x00


	//----- nvinfo : EIATTR_SPARSE_MMA_MASK
	.align		4
.L_61:
        /*0088*/ 	.byte	0x03, 0x50
        /*008a*/ 	.short	0x0000


	//----- nvinfo : EIATTR_MAXREG_COUNT
	.align		4
        /*008c*/ 	.byte	0x03, 0x1b
        /*008e*/ 	.short	0x00ff


	//----- nvinfo : EIATTR_MERCURY_ISA_VERSION
	.align		4
        /*0090*/ 	.byte	0x03, 0x5f
        /*0092*/ 	.short	0x0101


	//----- nvinfo : EIATTR_VRC_CTA_INIT_COUNT
	.align		4
        /*0094*/ 	.byte	0x02, 0x4a
	.zero		1
	.zero		1


	//----- nvinfo : EIATTR_EXIT_INSTR_OFFSETS
	.align		4
        /*0098*/ 	.byte	0x04, 0x1c
        /*009a*/ 	.short	(.L_63 - .L_62)


	//   ....[0]....
.L_62:
        /*009c*/ 	.word	0x00000140


	//   ....[1]....
        /*00a0*/ 	.word	0x00000840


	//----- nvinfo : EIATTR_CRS_STACK_SIZE
	.align		4
.L_63:
        /*00a4*/ 	.byte	0x04, 0x1e
        /*00a6*/ 	.short	(.L_65 - .L_64)
.L_64:
        /*00a8*/ 	.word	0x00000000


	//----- nvinfo : EIATTR_CBANK_PARAM_SIZE
	.align		4
.L_65:
        /*00ac*/ 	.byte	0x03, 0x19
        /*00ae*/ 	.short	0x0038


	//----- nvinfo : EIATTR_PARAM_CBANK
	.align		4
        /*00b0*/ 	.byte	0x04, 0x0a
        /*00b2*/ 	.short	(.L_67 - .L_66)
	.align		4
.L_66:
        /*00b4*/ 	.word	index@(.nv.constant0._Z14kernel_optflowPfS_S_S_S_P6float4ii)
        /*00b8*/ 	.short	0x0380
        /*00ba*/ 	.short	0x0038


	//----- nvinfo : EIATTR_SW_WAR
	.align		4
.L_67:
        /*00bc*/ 	.byte	0x04, 0x36
        /*00be*/ 	.short	(.L_69 - .L_68)
.L_68:
        /*00c0*/ 	.word	0x00000008
.L_69:


//--------------------- .nv.info._Z10kernel_subP6uchar3S0_Pfii --------------------------
	.section	.nv.info._Z10kernel_subP6uchar3S0_Pfii,"",@"SHT_CUDA_INFO"
	.sectionflags	@""
	.align	4


	//----- nvinfo : EIATTR_CUDA_API_VERSION
	.align		4
        /*0000*/ 	.byte	0x04, 0x37
        /*0002*/ 	.short	(.L_71 - .L_70)
.L_70:
        /*0004*/ 	.word	0x00000082


	//----- nvinfo : EIATTR_KPARAM_INFO
	.align		4
.L_71:
        /*0008*/ 	.byte	0x04, 0x17
        /*000a*/ 	.short	(.L_73 - .L_72)
.L_72:
        /*000c*/ 	.word	0x00000000
        /*0010*/ 	.short	0x0004
        /*0012*/ 	.short	0x001c
        /*0014*/ 	.byte	0x00, 0xf0, 0x11, 0x00


	//----- nvinfo : EIATTR_KPARAM_INFO
	.align		4
.L_73:
        /*0018*/ 	.byte	0x04, 0x17
        /*001a*/ 	.short	(.L_75 - .L_74)
.L_74:
        /*001c*/ 	.word	0x00000000
        /*0020*/ 	.short	0x0003
        /*0022*/ 	.short	0x0018
        /*0024*/ 	.byte	0x00, 0xf0, 0x11, 0x00


	//----- nvinfo : EIATTR_KPARAM_INFO
	.align		4
.L_75:
        /*0028*/ 	.byte	0x04, 0x17
        /*002a*/ 	.short	(.L_77 - .L_76)
.L_76:
        /*002c*/ 	.word	0x00000000
        /*0030*/ 	.short	0x0002
        /*0032*/ 	.short	0x0010
        /*0034*/ 	.byte	0x00, 0xf5, 0x21, 0x00


	//----- nvinfo : EIATTR_KPARAM_INFO
	.align		4
.L_77:
        /*0038*/ 	.byte	0x04, 0x17
        /*003a*/ 	.short	(.L_79 - .L_78)
.L_78:
        /*003c*/ 	.word	0x00000000
        /*0040*/ 	.short	0x0001
        /*0042*/ 	.short	0x0008
        /*0044*/ 	.byte	0x00, 0xf5, 0x21, 0x00


	//----- nvinfo : EIATTR_KPARAM_INFO
	.align		4
.L_79:
        /*0048*/ 	.byte	0x04, 0x17
        /*004a*/ 	.short	(.L_81 - .L_80)
.L_80:
        /*004c*/ 	.word	0x00000000
        /*0050*/ 	.short	0x0000
        /*0052*/ 	.short	0x0000
        /*0054*/ 	.byte	0x00, 0xf5, 0x21, 0x00


	//----- nvinfo : EIATTR_SPARSE_MMA_MASK
	.align		4
.L_81:
        /*0058*/ 	.byte	0x03, 0x50
        /*005a*/ 	.short	0x0000


	//----- nvinfo : EIATTR_MAXREG_COUNT
	.align		4
        /*005c*/ 	.byte	0x03, 0x1b
        /*005e*/ 	.short	0x00ff


	//----- nvinfo : EIATTR_MERCURY_ISA_VERSION
	.align		4
        /*0060*/ 	.byte	0x03, 0x5f
        /*0062*/ 	.short	0x0101


	//----- nvinfo : EIATTR_VRC_CTA_INIT_COUNT
	.align		4
        /*0064*/ 	.byte	0x02, 0x4a
	.zero		1
	.zero		1


	//----- nvinfo : EIATTR_EXIT_INSTR_OFFSETS
	.align		4
        /*0068*/ 	.byte	0x04, 0x1c
        /*006a*/ 	.short	(.L_83 - .L_82)


	//   ....[0]....
.L_82:
        /*006c*/ 	.word	0x00000130


	//   ....[1]....
        /*0070*/ 	.word	0x00000880


	//----- nvinfo : EIATTR_CRS_STACK_SIZE
	.align		4
.L_83:
        /*0074*/ 	.byte	0x04, 0x1e
        /*0076*/ 	.short	(.L_85 - .L_84)
.L_84:
        /*0078*/ 	.word	0x00000000


	//----- nvinfo : EIATTR_CBANK_PARAM_SIZE
	.align		4
.L_85:
        /*007c*/ 	.byte	0x03, 0x19
        /*007e*/ 	.short	0x0020


	//----- nvinfo : EIATTR_PARAM_CBANK
	.align		4
        /*0080*/ 	.byte	0x04, 0x0a
        /*0082*/ 	.short	(.L_87 - .L_86)
	.align		4
.L_86:
        /*0084*/ 	.word	index@(.nv.constant0._Z10kernel_subP6uchar3S0_Pfii)
        /*0088*/ 	.short	0x0380
        /*008a*/ 	.short	0x0020


	//----- nvinfo : EIATTR_SW_WAR
	.align		4
.L_87:
        /*008c*/ 	.byte	0x04, 0x36
        /*008e*/ 	.short	(.L_89 - .L_88)
.L_88:
        /*0090*/ 	.word	0x00000008
.L_89:


//--------------------- .nv.info._Z15kernel_partialsP6uchar3PfS1_ii --------------------------
	.section	.nv.info._Z15kernel_partialsP6uchar3PfS1_ii,"",@"SHT_CUDA_INFO"
	.sectionflags	@""
	.align	4


	//----- nvinfo : EIATTR_CUDA_API_VERSION
	.align		4
        /*0000*/ 	.byte	0x04, 0x37
        /*0002*/ 	.short	(.L_91 - .L_90)
.L_90:
        /*0004*/ 	.word	0x00000082


	//----- nvinfo : EIATTR_KPARAM_INFO
	.align		4
.L_91:
        /*0008*/ 	.byte	0x04, 0x17
        /*000a*/ 	.short	(.L_93 - .L_92)
.L_92:
        /*000c*/ 	.word	0x00000000
        /*0010*/ 	.short	0x0004
        /*0012*/ 	.short	0x001c
        /*0014*/ 	.byte	0x00, 0xf0, 0x11, 0x00


	//----- nvinfo : EIATTR_KPARAM_INFO
	.align		4
.L_93:
        /*0018*/ 	.byte	0x04, 0x17
        /*001a*/ 	.short	(.L_95 - .L_94)
.L_94:
        /*001c*/ 	.word	0x00000000
        /*0020*/ 	.short	0x0003
        /*0022*/ 	.short	0x0018
        /*0024*/ 	.byte	0x00, 0xf0, 0x11, 0x00


	//----- nvinfo : EIATTR_KPARAM_INFO
	.align		4
.L_95:
        /*0028*/ 	.byte	0x04, 0x17
        /*002a*/ 	.short	(.L_97 - .L_96)
.L_96:
        /*002c*/ 	.word	0x00000000
        /*0030*/ 	.short	0x0002
        /*0032*/ 	.short	0x0010
        /*0034*/ 	.byte	0x00, 0xf5, 0x21, 0x00


	//----- nvinfo : EIATTR_KPARAM_INFO
	.align		4
.L_97:
        /*0038*/ 	.byte	0x04, 0x17
        /*003a*/ 	.short	(.L_99 - .L_98)
.L_98:
        /*003c*/ 	.word	0x00000000
        /*0040*/ 	.short	0x0001
        /*0042*/ 	.short	0x0008
        /*0044*/ 	.byte	0x00, 0xf5, 0x21, 0x00


	//----- nvinfo : EIATTR_KPARAM_INFO
	.align		4
.L_99:
        /*0048*/ 	.byte	0x04, 0x17
        /*004a*/ 	.short	(.L_101 - .L_100)
.L_100:
        /*004c*/ 	.word	0x00000000
        /*0050*/ 	.short	0x0000
        /*0052*/ 	.short	0x0000
        /*0054*/ 	.byte	0x00, 0xf5, 0x21, 0x00


	//----- nvinfo : EIATTR_SPARSE_MMA_MASK
	.align		4
.L_101:
        /*0058*/ 	.byte	0x03, 0x50
        /*005a*/ 	.short	0x0000


	//----- nvinfo : EIATTR_MAXREG_COUNT
	.align		4
        /*005c*/ 	.byte	0x03, 0x1b
        /*005e*/ 	.short	0x00ff


	//----- nvinfo : EIATTR_MERCURY_ISA_VERSION
	.align		4
        /*0060*/ 	.byte	0x03, 0x5f
        /*0062*/ 	.short	0x0101


	//----- nvinfo : EIATTR_VRC_CTA_INIT_COUNT
	.align		4
        /*0064*/ 	.byte	0x02, 0x4a
	.zero		1
	.zero		1


	//----- nvinfo : EIATTR_EXIT_INSTR_OFFSETS
	.align		4
        /*0068*/ 	.byte	0x04, 0x1c
        /*006a*/ 	.short	(.L_103 - .L_102)


	//   ....[0]....
.L_102:
        /*006c*/ 	.word	0x00000140


	//   ....[1]....
        /*0070*/ 	.word	0x00000fb0


	//----- nvinfo : EIATTR_CRS_STACK_SIZE
	.align		4
.L_103:
        /*0074*/ 	.byte	0x04, 0x1e
        /*0076*/ 	.short	(.L_105 - .L_104)
.L_104:
        /*0078*/ 	.word	0x00000000


	//----- nvinfo : EIATTR_CBANK_PARAM_SIZE
	.align		4
.L_105:
        /*007c*/ 	.byte	0x03, 0x19
        /*007e*/ 	.short	0x0020


	//----- nvinfo : EIATTR_PARAM_CBANK
	.align		4
        /*0080*/ 	.byte	0x04, 0x0a
        /*0082*/ 	.short	(.L_107 - .L_106)
	.align		4
.L_106:
        /*0084*/ 	.word	index@(.nv.constant0._Z15kernel_partialsP6uchar3PfS1_ii)
        /*0088*/ 	.short	0x0380
        /*008a*/ 	.short	0x0020


	//----- nvinfo : EIATTR_SW_WAR
	.align		4
.L_107:
        /*008c*/ 	.byte	0x04, 0x36
        /*008e*/ 	.short	(.L_109 - .L_108)
.L_108:
        /*0090*/ 	.word	0x00000008
.L_109:


//--------------------- .nv.callgraph             --------------------------
	.section	.nv.callgraph,"",@"SHT_CUDA_CALLGRAPH"
	.align	4
	.sectionentsize	8
	.align		4
        /*0000*/ 	.word	0x00000000
	.align		4
        /*0004*/ 	.word	0xffffffff
	.align		4
        /*0008*/ 	.word	0x00000000
	.align		4
        /*000c*/ 	.word	0xfffffffe
	.align		4
        /*0010*/ 	.word	0x00000000
	.align		4
        /*0014*/ 	.word	0xfffffffd
	.align		4
        /*0018*/ 	.word	0x00000000
	.align		4
        /*001c*/ 	.word	0xfffffffc


//--------------------- .text._Z11kernel_fillP6float4fi --------------------------
	.section	.text._Z11kernel_fillP6float4fi,"ax",@progbits
	.align	128
        .global         _Z11kernel_fillP6float4fi
        .type           _Z11kernel_fillP6float4fi,@function
        .size           _Z11kernel_fillP6float4fi,(.L_x_80 - _Z11kernel_fillP6float4fi)
        .other          _Z11kernel_fillP6float4fi,@"STO_CUDA_ENTRY STV_DEFAULT"
_Z11kernel_fillP6float4fi:
.text._Z11kernel_fillP6float4fi:
[----:B------:R-:W-:Y:S01]  /*0000*/  LDC R1, c[0x0][0x37c] ;  /* 0x0000df00ff017b82 */ /* 0x000fe20000000800 */
[----:B------:R-:W0:Y:S07]  /*0010*/  S2R R0, SR_TID.X ;  /* 0x0000000000007919 */ /* 0x000e2e0000002100 */
[----:B------:R-:W0:Y:S01]  /*0020*/  S2UR UR4, SR_CTAID.X ;  /* 0x00000000000479c3 */ /* 0x000e220000002500 */
[----:B------:R-:W1:Y:S07]  /*0030*/  LDCU UR5, c[0x0][0x38c] ;  /* 0x00007180ff0577ac */ /* 0x000e6e0008000800 */
[----:B------:R-:W0:Y:S02]  /*0040*/  LDC R3, c[0x0][0x360] ;  /* 0x0000d800ff037b82 */ /* 0x000e240000000800 */
[----:B0-----:R-:W-:Y:S01]  /*0050*/  IMAD R0, R3, UR4, R0 ;  /* 0x0000000403007c24 */ /* 0x001fe2000f8e0200 */
[----:B-1----:R-:W-:-:S04]  /*0060*/  USHF.R.S32.HI UR4, URZ, 0x1f, UR5 ;  /* 0x0000001fff047899 */ /* 0x002fc80008011405 */
[----:B------:R-:W-:-:S04]  /*0070*/  ISETP.GE.U32.AND P0, PT, R0, UR5, PT ;  /* 0x0000000500007c0c */ /* 0x000fc8000bf06070 */
[----:B------:R-:W-:-:S13]  /*0080*/  ISETP.GE.U32.AND.EX P0, PT, RZ, UR4, PT, P0 ;  /* 0x00000004ff007c0c */ /* 0x000fda000bf06100 */
[----:B------:R-:W-:Y:S05]  /*0090*/  @P0 EXIT ;  /* 0x000000000000094d */ /* 0x000fea0003800000 */
[----:B------:R-:W0:Y:S01]  /*00a0*/  LDC R4, c[0x0][0x388] ;  /* 0x0000e200ff047b82 */ /* 0x000e220000000800 */
[----:B------:R-:W1:Y:S01]  /*00b0*/  LDCU.64 UR6, c[0x0][0x380] ;  /* 0x00007000ff0677ac */ /* 0x000e620008000a00 */
[----:B------:R-:W2:Y:S01]  /*00c0*/  LDCU.64 UR4, c[0x0][0x358] ;  /* 0x00006b00ff0477ac */ /* 0x000ea20008000a00 */
[----:B-1----:R-:W-:-:S04]  /*00d0*/  LEA R2, P0, R0, UR6, 0x4 ;  /* 0x0000000600027c11 */ /* 0x002fc8000f8020ff */
[----:B------:R-:W-:Y:S01]  /*00e0*/  LEA.HI.X R3, R0, UR7, RZ, 0x4, P0 ;  /* 0x0000000700037c11 */ /* 0x000fe200080f24ff */
[--C-:B0-----:R-:W-:Y:S02]  /*00f0*/  IMAD.MOV.U32 R5, RZ, RZ, R4.reuse ;  /* 0x000000ffff057224 */ /* 0x101fe400078e0004 */
[--C-:B------:R-:W-:Y:S02]  /*0100*/  IMAD.MOV.U32 R6, RZ, RZ, R4.reuse ;  /* 0x000000ffff067224 */ /* 0x100fe400078e0004 */
[----:B------:R-:W-:-:S05]  /*0110*/  IMAD.MOV.U32 R7, RZ, RZ, R4 ;  /* 0x000000ffff077224 */ /* 0x000fca00078e0004 */
[----:B--2---:R-:W-:Y:S01]  /*0120*/  STG.E.128 desc[UR4][R2.64], R4 ;  /* 0x0000000402007986 */ /* 0x004fe2000c101d04 */
[----:B------:R-:W-:Y:S05]  /*0130*/  EXIT ;  /* 0x000000000000794d */ /* 0x000fea0003800000 */
.L_x_0:
[----:B------:R-:W-:-:S00]  /*0140*/  BRA `(.L_x_0) ;  /* 0xfffffffc00fc7947 */ /* 0x000fc0000383ffff */
[----:B------:R-:W-:-:S00]  /*0150*/  NOP ;  /* 0x0000000000007918 */ /* 0x000fc00000000000 */
        /* <DEDUP_REMOVED lines=10> */
.L_x_80:


//--------------------- .text._Z14kernel_optflowPfS_S_S_S_P6float4ii --------------------------
	.section	.text._Z14kernel_optflowPfS_S_S_S_P6float4ii,"ax",@progbits
	.align	128
        .global         _Z14kernel_optflowPfS_S_S_S_P6float4ii
        .type           _Z14kernel_optflowPfS_S_S_S_P6float4ii,@function
        .size           _Z14kernel_optflowPfS_S_S_S_P6float4ii,(.L_x_77 - _Z14kernel_optflowPfS_S_S_S_P6float4ii)
        .other          _Z14kernel_optflowPfS_S_S_S_P6float4ii,@"STO_CUDA_ENTRY STV_DEFAULT"
_Z14kernel_optflowPfS_S_S_S_P6float4ii:
.text._Z14kernel_optflowPfS_S_S_S_P6float4ii:
[----:B------:R-:W-:Y:S01]  /*0000*/  LDC R1, c[0x0][0x37c] ;  /* 0x0000df00ff017b82 */ /* 0x000fe20000000800 */
[----:B------:R-:W0:Y:S01]  /*0010*/  S2R R8, SR_TID.Y ;  /* 0x0000000000087919 */ /* 0x000e220000002200 */
[----:B------:R-:W0:Y:S01]  /*0020*/  LDCU UR5, c[0x0][0x364] ;  /* 0x00006c80ff0577ac */ /* 0x000e220008000800 */
[----:B------:R-:W-:Y:S01]  /*0030*/  PLOP3.LUT P0, PT, PT, PT, PT, 0x80, 0x8 ;  /* 0x000000000008781c */ /* 0x000fe20003f0f070 */
[----:B------:R-:W0:Y:S01]  /*0040*/  S2R R3, SR_CTAID.Y ;  /* 0x0000000000037919 */ /* 0x000e220000002600 */
[----:B------:R-:W1:Y:S01]  /*0050*/  LDCU UR4, c[0x0][0x3b0] ;  /* 0x00007600ff0477ac */ /* 0x000e620008000800 */
[----:B------:R-:W2:Y:S01]  /*0060*/  S2R R4, SR_TID.X ;  /* 0x0000000000047919 */ /* 0x000ea20000002100 */
[----:B------:R-:W2:Y:S01]  /*0070*/  S2R R5, SR_CTAID.X ;  /* 0x0000000000057919 */ /* 0x000ea20000002500 */
[----:B-1----:R-:W-:Y:S01]  /*0080*/  UIADD3 UR4, UPT, UPT, UR4, -0x5, URZ ;  /* 0xfffffffb04047890 */ /* 0x002fe2000fffe0ff */
[----:B0-----:R-:W-:-:S05]  /*0090*/  IMAD R8, R3, UR5, R8 ;  /* 0x0000000503087c24 */ /* 0x001fca000f8e0208 */
[----:B------:R-:W-:-:S04]  /*00a0*/  ISETP.GE.U32.AND P1, PT, R8, 0x6, PT ;  /* 0x000000060800780c */ /* 0x000fc80003f26070 */
[----:B------:R-:W-:Y:S01]  /*00b0*/  ISETP.GE.U32.OR P1, PT, R8, UR4, !P1 ;  /* 0x0000000408007c0c */ /* 0x000fe2000cf26470 */
[----:B------:R-:W2:-:S12]  /*00c0*/  LDCU UR4, c[0x0][0x360] ;  /* 0x00006c00ff0477ac */ /* 0x000e980008000800 */
[----:B------:R-:W0:Y:S01]  /*00d0*/  @!P1 LDC R3, c[0x0][0x3b4] ;  /* 0x0000ed00ff039b82 */ /* 0x000e220000000800 */
[----:B--2---:R-:W-:Y:S02]  /*00e0*/  IMAD R4, R5, UR4, R4 ;  /* 0x0000000405047c24 */ /* 0x004fe4000f8e0204 */
[----:B0-----:R-:W-:-:S05]  /*00f0*/  @!P1 VIADD R3, R3, 0xfffffffb ;  /* 0xfffffffb03039836 */ /* 0x001fca0000000000 */
[----:B------:R-:W-:Y:S02]  /*0100*/  @!P1 ISETP.GE.U32.AND P2, PT, R4, R3, PT ;  /* 0x000000030400920c */ /* 0x000fe40003f46070 */
[----:B------:R-:W-:-:S04]  /*0110*/  @!P1 SHF.R.S32.HI R3, RZ, 0x1f, R3 ;  /* 0x0000001fff039819 */ /* 0x000fc80000011403 */
[----:B------:R-:W-:-:S04]  /*0120*/  @!P1 ISETP.GE.U32.AND.EX P0, PT, RZ, R3, PT, P2 ;  /* 0x00000003ff00920c */ /* 0x000fc80003f06120 */
[----:B------:R-:W-:-:S13]  /*0130*/  ISETP.LT.U32.OR P0, PT, R4, 0x6, P0 ;  /* 0x000000060400780c */ /* 0x000fda0000701470 */
[----:B------:R-:W-:Y:S05]  /*0140*/  @P0 EXIT ;  /* 0x000000000000094d */ /* 0x000fea0003800000 */
[----:B------:R-:W0:Y:S01]  /*0150*/  LDC R9, c[0x0][0x3b4] ;  /* 0x0000ed00ff097b82 */ /* 0x000e220000000800 */
[----:B------:R-:W1:Y:S01]  /*0160*/  LDCU.128 UR8, c[0x0][0x380] ;  /* 0x00007000ff0877ac */ /* 0x000e620008000c00 */
[----:B------:R-:W-:Y:S01]  /*0170*/  IMAD.MOV.U32 R5, RZ, RZ, RZ ;  /* 0x000000ffff057224 */ /* 0x000fe200078e00ff */
[----:B------:R-:W2:Y:S01]  /*0180*/  LDCU.128 UR12, c[0x0][0x390] ;  /* 0x00007200ff0c77ac */ /* 0x000ea20008000c00 */
[----:B------:R-:W3:Y:S01]  /*0190*/  LDCU.64 UR4, c[0x0][0x358] ;  /* 0x00006b00ff0477ac */ /* 0x000ee20008000a00 */
[----:B------:R-:W4:Y:S01]  /*01a0*/  LDCU.128 UR16, c[0x0][0x3a0] ;  /* 0x00007400ff1077ac */ /* 0x000f220008000c00 */
[----:B0-----:R-:W-:Y:S01]  /*01b0*/  SHF.R.S32.HI R13, RZ, 0x1f, R9 ;  /* 0x0000001fff0d7819 */ /* 0x001fe20000011409 */
[----:B------:R-:W-:-:S04]  /*01c0*/  IMAD.WIDE.U32 R2, R8, R9, R4 ;  /* 0x0000000908027225 */ /* 0x000fc800078e0004 */
[----:B------:R-:W-:Y:S02]  /*01d0*/  IMAD R15, R13, R8, RZ ;  /* 0x000000080d0f7224 */ /* 0x000fe400078e02ff */
[----:B------:R-:W-:-:S03]  /*01e0*/  IMAD.SHL.U32 R26, R2, 0x4, RZ ;  /* 0x00000004021a7824 */ /* 0x000fc600078e00ff */
[----:B------:R-:W-:Y:S02]  /*01f0*/  IADD3 R5, PT, PT, R3, R15, RZ ;  /* 0x0000000f03057210 */ /* 0x000fe40007ffe0ff */
[----:B-1----:R-:W-:Y:S02]  /*0200*/  IADD3 R6, P0, PT, R26, UR8, RZ ;  /* 0x000000081a067c10 */ /* 0x002fe4000ff1e0ff */
[----:B------:R-:W-:Y:S02]  /*0210*/  SHF.L.U64.HI R3, R2, 0x2, R5 ;  /* 0x0000000202037819 */ /* 0x000fe40000010205 */
[----:B--2---:R-:W-:Y:S02]  /*0220*/  IADD3 R10, P1, PT, R26, UR12, RZ ;  /* 0x0000000c1a0a7c10 */ /* 0x004fe4000ff3e0ff */
[C---:B------:R-:W-:Y:S02]  /*0230*/  IADD3.X R7, PT, PT, R3.reuse, UR9, RZ, P0, !PT ;  /* 0x0000000903077c10 */ /* 0x040fe400087fe4ff */
[----:B------:R-:W-:-:S03]  /*0240*/  IADD3.X R11, PT, PT, R3, UR13, RZ, P1, !PT ;  /* 0x0000000d030b7c10 */ /* 0x000fc60008ffe4ff */
[----:B---3--:R-:W2:Y:S04]  /*0250*/  LDG.E R0, desc[UR4][R6.64] ;  /* 0x0000000406007981 */ /* 0x008ea8000c1e1900 */
[----:B------:R-:W2:Y:S01]  /*0260*/  LDG.E R21, desc[UR4][R10.64] ;  /* 0x000000040a157981 */ /* 0x000ea2000c1e1900 */
[----:B------:R-:W-:-:S05]  /*0270*/  IADD3 R12, P0, PT, RZ, -R9, RZ ;  /* 0x80000009ff0c7210 */ /* 0x000fca0007f1e0ff */
[----:B------:R-:W-:Y:S01]  /*0280*/  IMAD.X R13, RZ, RZ, ~R13, P0 ;  /* 0x000000ffff0d7224 */ /* 0x000fe200000e0e0d */
[----:B------:R-:W-:Y:S01]  /*0290*/  IADD3 R22, P0, PT, R26, UR10, RZ ;  /* 0x0000000a1a167c10 */ /* 0x000fe2000ff1e0ff */
[----:B------:R-:W-:-:S03]  /*02a0*/  IMAD.WIDE.U32 R12, R8, R9, R12 ;  /* 0x00000009080c7225 */ /* 0x000fc600078e000c */
[C---:B------:R-:W-:Y:S02]  /*02b0*/  IADD3.X R23, PT, PT, R3.reuse, UR11, RZ, P0, !PT ;  /* 0x0000000b03177c10 */ /* 0x040fe400087fe4ff */
[----:B------:R-:W-:Y:S02]  /*02c0*/  IADD3 R24, P0, PT, R26, UR14, RZ ;  /* 0x0000000e1a187c10 */ /* 0x000fe4000ff1e0ff */
[----:B------:R-:W-:Y:S02]  /*02d0*/  IADD3 R8, P1, PT, R4, R12, RZ ;  /* 0x0000000c04087210 */ /* 0x000fe40007f3e0ff */
[----:B------:R-:W-:Y:S02]  /*02e0*/  IADD3.X R25, PT, PT, R3, UR15, RZ, P0, !PT ;  /* 0x0000000f03197c10 */ /* 0x000fe400087fe4ff */
[----:B----4-:R-:W-:Y:S01]  /*02f0*/  LEA R28, P2, R8, UR18, 0x4 ;  /* 0x00000012081c7c11 */ /* 0x010fe2000f8420ff */
[----:B------:R-:W-:Y:S01]  /*0300*/  IMAD.X R13, R15, 0x1, R13, P1 ;  /* 0x000000010f0d7824 */ /* 0x000fe200008e060d */
[----:B------:R-:W-:-:S02]  /*0310*/  LEA R4, P1, R2, UR18, 0x4 ;  /* 0x0000001202047c11 */ /* 0x000fc4000f8220ff */
[----:B------:R-:W3:Y:S02]  /*0320*/  LDG.E R25, desc[UR4][R24.64] ;  /* 0x0000000418197981 */ /* 0x000ee4000c1e1900 */
[----:B------:R-:W-:Y:S02]  /*0330*/  LEA.HI.X R5, R2, UR19, R5, 0x4, P1 ;  /* 0x0000001302057c11 */ /* 0x000fe400088f2405 */
[----:B------:R-:W-:Y:S01]  /*0340*/  LEA.HI.X R29, R8, UR19, R13, 0x4, P2 ;  /* 0x00000013081d7c11 */ /* 0x000fe200090f240d */
[----:B------:R-:W3:Y:S04]  /*0350*/  LDG.E R2, desc[UR4][R22.64] ;  /* 0x0000000416027981 */ /* 0x000ee8000c1e1900 */
[----:B------:R-:W4:Y:S04]  /*0360*/  LDG.E.64 R12, desc[UR4][R4.64] ;  /* 0x00000004040c7981 */ /* 0x000f28000c1e1b00 */
[----:B------:R-:W4:Y:S04]  /*0370*/  LDG.E.64 R16, desc[UR4][R28.64+-0x10] ;  /* 0xfffff0041c107981 */ /* 0x000f28000c1e1b00 */
[----:B------:R-:W5:Y:S04]  /*0380*/  LDG.E.64 R6, desc[UR4][R28.64] ;  /* 0x000000041c067981 */ /* 0x000f68000c1e1b00 */
[----:B------:R0:W5:Y:S04]  /*0390*/  LDG.E.64 R18, desc[UR4][R28.64+0x10] ;  /* 0x000010041c127981 */ /* 0x000168000c1e1b00 */
[----:B------:R-:W5:Y:S04]  /*03a0*/  LDG.E.64 R14, desc[UR4][R4.64+-0x10] ;  /* 0xfffff004040e7981 */ /* 0x000f68000c1e1b00 */
[----:B------:R-:W5:Y:S01]  /*03b0*/  LDG.E.64 R10, desc[UR4][R4.64+0x10] ;  /* 0x00001004040a7981 */ /* 0x000f62000c1e1b00 */
[----:B0-----:R-:W-:-:S05]  /*03c0*/  IMAD.WIDE R28, R9, 0x10, R4 ;  /* 0x00000010091c7825 */ /* 0x001fca00078e0204 */
[----:B------:R-:W5:Y:S01]  /*03d0*/  LDG.E.64 R8, desc[UR4][R28.64+-0x10] ;  /* 0xfffff0041c087981 */ /* 0x000f62000c1e1b00 */
[----:B------:R-:W-:-:S03]  /*03e0*/  IADD3 R26, P0, PT, R26, UR16, RZ ;  /* 0x000000101a1a7c10 */ /* 0x000fc6000ff1e0ff */
[----:B------:R-:W5:Y:S01]  /*03f0*/  LDG.E.64 R22, desc[UR4][R28.64+0x10] ;  /* 0x000010041c167981 */ /* 0x000f62000c1e1b00 */
[----:B------:R-:W-:-:S05]  /*0400*/  IADD3.X R27, PT, PT, R3, UR17, RZ, P0, !PT ;  /* 0x00000011031b7c10 */ /* 0x000fca00087fe4ff */
[----:B------:R0:W5:Y:S01]  /*0410*/  LDG.E R3, desc[UR4][R26.64] ;  /* 0x000000041a037981 */ /* 0x000162000c1e1900 */
[----:B--2---:R-:W-:-:S03]  /*0420*/  FADD R0, R0, R21 ;  /* 0x0000001500007221 */ /* 0x004fc60000000000 */
[----:B------:R1:W2:Y:S01]  /*0430*/  LDG.E.64 R20, desc[UR4][R28.64] ;  /* 0x000000041c147981 */ /* 0x0002a2000c1e1b00 */
[----:B0-----:R-:W-:-:S06]  /*0440*/  FMUL R26, R0, R0 ;  /* 0x00000000001a7220 */ /* 0x001fcc0000400000 */
[----:B------:R-:W0:Y:S01]  /*0450*/  F2F.F64.F32 R26, R26 ;  /* 0x0000001a001a7310 */ /* 0x000e220000201800 */
[----:B------:R-:W-:Y:S01]  /*0460*/  UMOV UR6, 0xeb1c432d ;  /* 0xeb1c432d00067882 */ /* 0x000fe20000000000 */
[----:B------:R-:W-:Y:S01]  /*0470*/  UMOV UR7, 0x3f1a36e2 ;  /* 0x3f1a36e200077882 */ /* 0x000fe20000000000 */
[----:B---3--:R-:W-:Y:S01]  /*0480*/  FADD R2, R2, R25 ;  /* 0x0000001902027221 */ /* 0x008fe20000000000 */
[----:B----4-:R-:W-:-:S03]  /*0490*/  FFMA R24, R17, 0.083999998867511749268, R13 ;  /* 0x3dac083111187823 */ /* 0x010fc6000000000d */
[----:B------:R-:W-:Y:S01]  /*04a0*/  FMUL R17, R2, R2 ;  /* 0x0000000202117220 */ /* 0x000fe20000400000 */
[----:B-----5:R-:W-:-:S03]  /*04b0*/  FFMA R7, R7, 0.16699999570846557617, R24 ;  /* 0x3e2b020c07077823 */ /* 0x020fc60000000018 */
[----:B------:R-:W3:Y:S01]  /*04c0*/  F2F.F64.F32 R24, R17 ;  /* 0x0000001100187310 */ /* 0x000ee20000201800 */
[----:B-1----:R-:W-:Y:S01]  /*04d0*/  FFMA R29, R16, 0.083999998867511749268, R12 ;  /* 0x3dac0831101d7823 */ /* 0x002fe2000000000c */
[----:B0-----:R-:W-:-:S03]  /*04e0*/  DADD R26, R26, UR6 ;  /* 0x000000061a1a7e29 */ /* 0x001fc60008000000 */
[----:B------:R-:W-:Y:S01]  /*04f0*/  FFMA R29, R6, 0.16699999570846557617, R29 ;  /* 0x3e2b020c061d7823 */ /* 0x000fe2000000001d */
[----:B------:R-:W-:-:S03]  /*0500*/  FFMA R6, R19, 0.083999998867511749268, R7 ;  /* 0x3dac083113067823 */ /* 0x000fc60000000007 */
[----:B------:R-:W-:Y:S01]  /*0510*/  FFMA R29, R18, 0.083999998867511749268, R29 ;  /* 0x3dac0831121d7823 */ /* 0x000fe2000000001d */
[----:B------:R-:W-:-:S03]  /*0520*/  FFMA R6, R15, 0.16699999570846557617, R6 ;  /* 0x3e2b020c0f067823 */ /* 0x000fc60000000006 */
[----:B------:R-:W-:Y:S01]  /*0530*/  FFMA R29, R14, 0.16699999570846557617, R29 ;  /* 0x3e2b020c0e1d7823 */ /* 0x000fe2000000001d */
[----:B------:R-:W-:Y:S01]  /*0540*/  FADD R6, -R13, R6 ;  /* 0x000000060d067221 */ /* 0x000fe20000000100 */
[----:B---3--:R-:W-:Y:S02]  /*0550*/  DADD R24, R26, R24 ;  /* 0x000000001a187229 */ /* 0x008fe40000000018 */
[----:B------:R-:W-:Y:S01]  /*0560*/  FADD R29, -R12, R29 ;  /* 0x0000001d0c1d7221 */ /* 0x000fe20000000100 */
[----:B------:R-:W-:-:S03]  /*0570*/  FFMA R6, R11, 0.16699999570846557617, R6 ;  /* 0x3e2b020c0b067823 */ /* 0x000fc60000000006 */
[----:B------:R-:W0:Y:S01]  /*0580*/  F2F.F32.F64 R7, R24 ;  /* 0x0000001800077310 */ /* 0x000e220000301000 */
[----:B------:R-:W-:Y:S01]  /*0590*/  FFMA R29, R10, 0.16699999570846557617, R29 ;  /* 0x3e2b020c0a1d7823 */ /* 0x000fe2000000001d */
[----:B------:R-:W-:-:S03]  /*05a0*/  FFMA R6, R9, 0.083999998867511749268, R6 ;  /* 0x3dac083109067823 */ /* 0x000fc60000000006 */
[----:B------:R-:W-:-:S03]  /*05b0*/  FFMA R29, R8, 0.083999998867511749268, R29 ;  /* 0x3dac0831081d7823 */ /* 0x000fc6000000001d */
[----:B0-----:R-:W0:Y:S01]  /*05c0*/  MUFU.RCP R8, R7 ;  /* 0x0000000700087308 */ /* 0x001e220000001000 */
[----:B------:R-:W-:Y:S01]  /*05d0*/  BSSY.RECONVERGENT B0, `(.L_x_1) ;  /* 0x0000014000007945 */ /* 0x000fe20003800200 */
[----:B--2---:R-:W-:Y:S01]  /*05e0*/  FFMA R6, R21, 0.16699999570846557617, R6 ;  /* 0x3e2b020c15067823 */ /* 0x004fe20000000006 */
[----:B------:R-:W-:-:S03]  /*05f0*/  FFMA R9, R20, 0.16699999570846557617, R29 ;  /* 0x3e2b020c14097823 */ /* 0x000fc6000000001d */
[----:B------:R-:W-:Y:S01]  /*0600*/  FFMA R23, R23, 0.083999998867511749268, R6 ;  /* 0x3dac083117177823 */ /* 0x000fe20000000006 */
[----:B------:R-:W-:-:S03]  /*0610*/  FFMA R9, R22, 0.083999998867511749268, R9 ;  /* 0x3dac083116097823 */ /* 0x000fc60000000009 */
[----:B------:R-:W-:-:S04]  /*0620*/  FMUL R11, R2, R23 ;  /* 0x00000017020b7220 */ /* 0x000fc80000400000 */
[----:B------:R-:W-:-:S04]  /*0630*/  FFMA R6, R0, R9, R11 ;  /* 0x0000000900067223 */ /* 0x000fc8000000000b */
[----:B------:R-:W-:-:S04]  /*0640*/  FADD R11, R6, R3 ;  /* 0x00000003060b7221 */ /* 0x000fc80000000000 */
[----:B------:R-:W-:Y:S01]  /*0650*/  FMUL R0, R0, R11 ;  /* 0x0000000b00007220 */ /* 0x000fe20000400000 */
[----:B0-----:R-:W-:-:S03]  /*0660*/  FFMA R3, -R7, R8, 1 ;  /* 0x3f80000007037423 */ /* 0x001fc60000000108 */
[----:B------:R-:W0:Y:S01]  /*0670*/  FCHK P0, R0, R7 ;  /* 0x0000000700007302 */ /* 0x000e220000000000 */
[----:B------:R-:W-:-:S04]  /*0680*/  FFMA R3, R8, R3, R8 ;  /* 0x0000000308037223 */ /* 0x000fc80000000008 */
[----:B------:R-:W-:-:S04]  /*0690*/  FFMA R6, R0, R3, RZ ;  /* 0x0000000300067223 */ /* 0x000fc800000000ff */
[----:B------:R-:W-:-:S04]  /*06a0*/  FFMA R8, -R7, R6, R0 ;  /* 0x0000000607087223 */ /* 0x000fc80000000100 */
[----:B------:R-:W-:Y:S01]  /*06b0*/  FFMA R22, R3, R8, R6 ;  /* 0x0000000803167223 */ /* 0x000fe20000000006 */
[----:B0-----:R-:W-:Y:S06]  /*06c0*/  @!P0 BRA `(.L_x_2) ;  /* 0x0000000000108947 */ /* 0x001fec0003800000 */
[----:B------:R-:W-:Y:S01]  /*06d0*/  IMAD.MOV.U32 R3, RZ, RZ, R7 ;  /* 0x000000ffff037224 */ /* 0x000fe200078e0007 */
[----:B------:R-:W-:-:S07]  /*06e0*/  MOV R6, 0x700 ;  /* 0x0000070000067802 */ /* 0x000fce0000000f00 */
[----:B------:R-:W-:Y:S05]  /*06f0*/  CALL.REL.NOINC `($__internal_0_$__cuda_sm3x_div_rn_noftz_f32_slowpath) ;  /* 0x0000000000547944 */ /* 0x000fea0003c00000 */
[----:B------:R-:W-:-:S07]  /*0700*/  MOV R22, R0 ;  /* 0x0000000000167202 */ /* 0x000fce0000000f00 */
.L_x_2:
[----:B------:R-:W-:Y:S05]  /*0710*/  BSYNC.RECONVERGENT B0 ;  /* 0x0000000000007941 */ /* 0x000fea0003800200 */
.L_x_1:
[----:B------:R-:W0:Y:S01]  /*0720*/  MUFU.RCP R0, R7 ;  /* 0x0000000700007308 */ /* 0x000e220000001000 */
[----:B------:R-:W-:Y:S01]  /*0730*/  FMUL R2, R2, R11 ;  /* 0x0000000b02027220 */ /* 0x000fe20000400000 */
[----:B------:R-:W-:Y:S01]  /*0740*/  BSSY.RECONVERGENT B0, `(.L_x_3) ;  /* 0x000000d000007945 */ /* 0x000fe20003800200 */
[----:B------:R-:W-:-:S05]  /*0750*/  FADD R22, R9, -R22 ;  /* 0x8000001609167221 */ /* 0x000fca0000000000 */
[----:B------:R-:W1:Y:S01]  /*0760*/  FCHK P0, R2, R7 ;  /* 0x0000000702007302 */ /* 0x000e620000000000 */
[----:B0-----:R-:W-:-:S04]  /*0770*/  FFMA R3, -R7, R0, 1 ;  /* 0x3f80000007037423 */ /* 0x001fc80000000100 */
[----:B------:R-:W-:-:S04]  /*0780*/  FFMA R0, R0, R3, R0 ;  /* 0x0000000300007223 */ /* 0x000fc80000000000 */
[----:B------:R-:W-:-:S04]  /*0790*/  FFMA R3, R0, R2, RZ ;  /* 0x0000000200037223 */ /* 0x000fc800000000ff */
[----:B------:R-:W-:-:S04]  /*07a0*/  FFMA R6, -R7, R3, R2 ;  /* 0x0000000307067223 */ /* 0x000fc80000000102 */
[----:B------:R-:W-:Y:S01]  /*07b0*/  FFMA R0, R0, R6, R3 ;  /* 0x0000000600007223 */ /* 0x000fe20000000003 */
[----:B-1----:R-:W-:Y:S06]  /*07c0*/  @!P0 BRA `(.L_x_4) ;  /* 0x0000000000108947 */ /* 0x002fec0003800000 */
[----:B------:R-:W-:Y:S01]  /*07d0*/  IMAD.MOV.U32 R0, RZ, RZ, R2 ;  /* 0x000000ffff007224 */ /* 0x000fe200078e0002 */
[----:B------:R-:W-:Y:S01]  /*07e0*/  MOV R6, 0x810 ;  /* 0x0000081000067802 */ /* 0x000fe20000000f00 */
[----:B------:R-:W-:-:S07]  /*07f0*/  IMAD.MOV.U32 R3, RZ, RZ, R7 ;  /* 0x000000ffff037224 */ /* 0x000fce00078e0007 */
[----:B------:R-:W-:Y:S05]  /*0800*/  CALL.REL.NOINC `($__internal_0_$__cuda_sm3x_div_rn_noftz_f32_slowpath) ;  /* 0x0000000000107944 */ /* 0x000fea0003c00000 */
.L_x_4:
[----:B------:R-:W-:Y:S05]  /*0810*/  BSYNC.RECONVERGENT B0 ;  /* 0x0000000000007941 */ /* 0x000fea0003800200 */
.L_x_3:
[----:B------:R-:W-:-:S05]  /*0820*/  FADD R23, R23, -R0 ;  /* 0x8000000017177221 */ /* 0x000fca0000000000 */
[----:B------:R-:W-:Y:S01]  /*0830*/  STG.E.64 desc[UR4][R4.64], R22 ;  /* 0x0000001604007986 */ /* 0x000fe2000c101b04 */
[----:B------:R-:W-:Y:S05]  /*0840*/  EXIT ;  /* 0x000000000000794d */ /* 0x000fea0003800000 */
        .weak           $__internal_0_$__cuda_sm3x_div_rn_noftz_f32_slowpath
        .type           $__internal_0_$__cuda_sm3x_div_rn_noftz_f32_slowpath,@function
        .size           $__internal_0_$__cuda_sm3x_div_rn_noftz_f32_slowpath,(.L_x_77 - $__internal_0_$__cuda_sm3x_div_rn_noftz_f32_slowpath)
$__internal_0_$__cuda_sm3x_div_rn_noftz_f32_slowpath:
[----:B------:R-:W-:Y:S01]  /*0850*/  SHF.R.U32.HI R10, RZ, 0x17, R3 ;  /* 0x00000017ff0a7819 */ /* 0x000fe20000011603 */
[----:B------:R-:W-:Y:S01]  /*0860*/  BSSY.RECONVERGENT B1, `(.L_x_5) ;  /* 0x0000062000017945 */ /* 0x000fe20003800200 */
[----:B------:R-:W-:Y:S02]  /*0870*/  SHF.R.U32.HI R8, RZ, 0x17, R0 ;  /* 0x00000017ff087819 */ /* 0x000fe40000011600 */
[----:B------:R-:W-:Y:S02]  /*0880*/  LOP3.LUT R10, R10, 0xff, RZ, 0xc0, !PT ;  /* 0x000000ff0a0a7812 */ /* 0x000fe400078ec0ff */
[----:B------:R-:W-:-:S03]  /*0890*/  LOP3.LUT R14, R8, 0xff, RZ, 0xc0, !PT ;  /* 0x000000ff080e7812 */ /* 0x000fc600078ec0ff */
[----:B------:R-:W-:Y:S01]  /*08a0*/  VIADD R13, R10, 0xffffffff ;  /* 0xffffffff0a0d7836 */ /* 0x000fe20000000000 */
[----:B------:R-:W-:-:S04]  /*08b0*/  IADD3 R12, PT, PT, R14, -0x1, RZ ;  /* 0xffffffff0e0c7810 */ /* 0x000fc80007ffe0ff */
[----:B------:R-:W-:-:S04]  /*08c0*/  ISETP.GT.U32.AND P0, PT, R13, 0xfd, PT ;  /* 0x000000fd0d00780c */ /* 0x000fc80003f04070 */
[----:B------:R-:W-:-:S13]  /*08d0*/  ISETP.GT.U32.OR P0, PT, R12, 0xfd, P0 ;  /* 0x000000fd0c00780c */ /* 0x000fda0000704470 */
[----:B------:R-:W-:Y:S01]  /*08e0*/  @!P0 IMAD.MOV.U32 R8, RZ, RZ, RZ ;  /* 0x000000ffff088224 */ /* 0x000fe200078e00ff */
[----:B------:R-:W-:Y:S06]  /*08f0*/  @!P0 BRA `(.L_x_6) ;  /* 0x00000000005c8947 */ /* 0x000fec0003800000 */
[----:B------:R-:W-:Y:S02]  /*0900*/  FSETP.GTU.FTZ.AND P0, PT, |R0|, +INF , PT ;  /* 0x7f8000000000780b */ /* 0x000fe40003f1c200 */
[----:B------:R-:W-:-:S04]  /*0910*/  FSETP.GTU.FTZ.AND P1, PT, |R3|, +INF , PT ;  /* 0x7f8000000300780b */ /* 0x000fc80003f3c200 */
[----:B------:R-:W-:-:S13]  /*0920*/  PLOP3.LUT P0, PT, P0, P1, PT, 0xf8, 0x8f ;  /* 0x00000000008f781c */ /* 0x000fda0000703f70 */
[----:B------:R-:W-:Y:S05]  /*0930*/  @P0 BRA `(.L_x_7) ;  /* 0x00000004004c0947 */ /* 0x000fea0003800000 */
[----:B------:R-:W-:-:S13]  /*0940*/  LOP3.LUT P0, RZ, R3, 0x7fffffff, R0, 0xc8, !PT ;  /* 0x7fffffff03ff7812 */ /* 0x000fda000780c800 */
[----:B------:R-:W-:Y:S05]  /*0950*/  @!P0 BRA `(.L_x_8) ;  /* 0x00000004003c8947 */ /* 0x000fea0003800000 */
[C---:B------:R-:W-:Y:S02]  /*0960*/  FSETP.NEU.FTZ.AND P2, PT, |R0|.reuse, +INF , PT ;  /* 0x7f8000000000780b */ /* 0x040fe40003f5d200 */
[----:B------:R-:W-:Y:S02]  /*0970*/  FSETP.NEU.FTZ.AND P1, PT, |R3|, +INF , PT ;  /* 0x7f8000000300780b */ /* 0x000fe40003f3d200 */
[----:B------:R-:W-:-:S11]  /*0980*/  FSETP.NEU.FTZ.AND P0, PT, |R0|, +INF , PT ;  /* 0x7f8000000000780b */ /* 0x000fd60003f1d200 */
[----:B------:R-:W-:Y:S05]  /*0990*/  @!P1 BRA !P2, `(.L_x_8) ;  /* 0x00000004002c9947 */ /* 0x000fea0005000000 */
[----:B------:R-:W-:-:S04]  /*09a0*/  LOP3.LUT P2, RZ, R0, 0x7fffffff, RZ, 0xc0, !PT ;  /* 0x7fffffff00ff7812 */ /* 0x000fc8000784c0ff */
[----:B------:R-:W-:-:S13]  /*09b0*/  PLOP3.LUT P1, PT, P1, P2, PT, 0x2f, 0xf2 ;  /* 0x0000000000f2781c */ /* 0x000fda0000f24577 */
[----:B------:R-:W-:Y:S05]  /*09c0*/  @P1 BRA `(.L_x_9) ;  /* 0x0000000400181947 */ /* 0x000fea0003800000 */
[----:B------:R-:W-:-:S04]  /*09d0*/  LOP3.LUT P1, RZ, R3, 0x7fffffff, RZ, 0xc0, !PT ;  /* 0x7fffffff03ff7812 */ /* 0x000fc8000782c0ff */
[----:B------:R-:W-:-:S13]  /*09e0*/  PLOP3.LUT P0, PT, P0, P1, PT, 0x2f, 0xf2 ;  /* 0x0000000000f2781c */ /* 0x000fda0000702577 */
[----:B------:R-:W-:Y:S05]  /*09f0*/  @P0 BRA `(.L_x_10) ;  /* 0x0000000400000947 */ /* 0x000fea0003800000 */
[----:B------:R-:W-:Y:S02]  /*0a00*/  ISETP.GE.AND P0, PT, R12, RZ, PT ;  /* 0x000000ff0c00720c */ /* 0x000fe40003f06270 */
[----:B------:R-:W-:-:S11]  /*0a10*/  ISETP.GE.AND P1, PT, R13, RZ, PT ;  /* 0x000000ff0d00720c */ /* 0x000fd60003f26270 */
[----:B------:R-:W-:Y:S02]  /*0a20*/  @P0 IMAD.MOV.U32 R8, RZ, RZ, RZ ;  /* 0x000000ffff080224 */ /* 0x000fe400078e00ff */
[----:B------:R-:W-:Y:S01]  /*0a30*/  @!P0 FFMA R0, R0, 1.84467440737095516160e+19, RZ ;  /* 0x5f80000000008823 */ /* 0x000fe200000000ff */
[----:B------:R-:W-:Y:S02]  /*0a40*/  @!P0 IMAD.MOV.U32 R8, RZ, RZ, -0x40 ;  /* 0xffffffc0ff088424 */ /* 0x000fe400078e00ff */
[----:B------:R-:W-:-:S03]  /*0a50*/  @!P1 FFMA R3, R3, 1.84467440737095516160e+19, RZ ;  /* 0x5f80000003039823 */ /* 0x000fc600000000ff */
[----:B------:R-:W-:-:S07]  /*0a60*/  @!P1 IADD3 R8, PT, PT, R8, 0x40, RZ ;  /* 0x0000004008089810 */ /* 0x000fce0007ffe0ff */
.L_x_6:
[----:B------:R-:W-:Y:S01]  /*0a70*/  LEA R12, R10, 0xc0800000, 0x17 ;  /* 0xc08000000a0c7811 */ /* 0x000fe200078eb8ff */
[----:B------:R-:W-:Y:S04]  /*0a80*/  BSSY.RECONVERGENT B2, `(.L_x_11) ;  /* 0x0000036000027945 */ /* 0x000fe80003800200 */
[----:B------:R-:W-:Y:S02]  /*0a90*/  IMAD.IADD R12, R3, 0x1, -R12 ;  /* 0x00000001030c7824 */ /* 0x000fe400078e0a0c */
[----:B------:R-:W-:Y:S02]  /*0aa0*/  VIADD R3, R14, 0xffffff81 ;  /* 0xffffff810e037836 */ /* 0x000fe40000000000 */
[----:B------:R-:W0:Y:S01]  /*0ab0*/  MUFU.RCP R13, R12 ;  /* 0x0000000c000d7308 */ /* 0x000e220000001000 */
[----:B------:R-:W-:Y:S01]  /*0ac0*/  FADD.FTZ R15, -R12, -RZ ;  /* 0x800000ff0c0f7221 */ /* 0x000fe20000010100 */
[----:B------:R-:W-:-:S03]  /*0ad0*/  IMAD R0, R3, -0x800000, R0 ;  /* 0xff80000003007824 */ /* 0x000fc600078e0200 */
[----:B0-----:R-:W-:-:S04]  /*0ae0*/  FFMA R14, R13, R15, 1 ;  /* 0x3f8000000d0e7423 */ /* 0x001fc8000000000f */
[----:B------:R-:W-:-:S04]  /*0af0*/  FFMA R16, R13, R14, R13 ;  /* 0x0000000e0d107223 */ /* 0x000fc8000000000d */
[----:B------:R-:W-:-:S04]  /*0b00*/  FFMA R13, R0, R16, RZ ;  /* 0x00000010000d7223 */ /* 0x000fc800000000ff */
[----:B------:R-:W-:-:S04]  /*0b10*/  FFMA R14, R15, R13, R0 ;  /* 0x0000000d0f0e7223 */ /* 0x000fc80000000000 */
[----:B------:R-:W-:Y:S01]  /*0b20*/  FFMA R17, R16, R14, R13 ;  /* 0x0000000e10117223 */ /* 0x000fe2000000000d */
[----:B------:R-:W-:-:S03]  /*0b30*/  IADD3 R13, PT, PT, R3, 0x7f, -R10 ;  /* 0x0000007f030d7810 */ /* 0x000fc60007ffe80a */
[----:B------:R-:W-:Y:S02]  /*0b40*/  FFMA R14, R15, R17, R0 ;  /* 0x000000110f0e7223 */ /* 0x000fe40000000000 */
[----:B------:R-:W-:Y:S02]  /*0b50*/  IMAD.IADD R13, R13, 0x1, R8 ;  /* 0x000000010d0d7824 */ /* 0x000fe400078e0208 */
[----:B------:R-:W-:-:S05]  /*0b60*/  FFMA R0, R16, R14, R17 ;  /* 0x0000000e10007223 */ /* 0x000fca0000000011 */
[----:B------:R-:W-:-:S04]  /*0b70*/  SHF.R.U32.HI R3, RZ, 0x17, R0 ;  /* 0x00000017ff037819 */ /* 0x000fc80000011600 */
[----:B------:R-:W-:-:S04]  /*0b80*/  LOP3.LUT R3, R3, 0xff, RZ, 0xc0, !PT ;  /* 0x000000ff03037812 */ /* 0x000fc800078ec0ff */
[----:B------:R-:W-:-:S05]  /*0b90*/  IADD3 R12, PT, PT, R3, R13, RZ ;  /* 0x0000000d030c7210 */ /* 0x000fca0007ffe0ff */
[----:B------:R-:W-:-:S05]  /*0ba0*/  VIADD R3, R12, 0xffffffff ;  /* 0xffffffff0c037836 */ /* 0x000fca0000000000 */
[----:B------:R-:W-:-:S13]  /*0bb0*/  ISETP.GE.U32.AND P0, PT, R3, 0xfe, PT ;  /* 0x000000fe0300780c */ /* 0x000fda0003f06070 */
[----:B------:R-:W-:Y:S05]  /*0bc0*/  @!P0 BRA `(.L_x_12) ;  /* 0x0000000000808947 */ /* 0x000fea0003800000 */
[----:B------:R-:W-:-:S13]  /*0bd0*/  ISETP.GT.AND P0, PT, R12, 0xfe, PT ;  /* 0x000000fe0c00780c */ /* 0x000fda0003f04270 */
[----:B------:R-:W-:Y:S05]  /*0be0*/  @P0 BRA `(.L_x_13) ;  /* 0x00000000006c0947 */ /* 0x000fea0003800000 */
[----:B------:R-:W-:-:S13]  /*0bf0*/  ISETP.GE.AND P0, PT, R12, 0x1, PT ;  /* 0x000000010c00780c */ /* 0x000fda0003f06270 */
[----:B------:R-:W-:Y:S05]  /*0c00*/  @P0 BRA `(.L_x_14) ;  /* 0x0000000000740947 */ /* 0x000fea0003800000 */
[----:B------:R-:W-:Y:S02]  /*0c10*/  ISETP.GE.AND P0, PT, R12, -0x18, PT ;  /* 0xffffffe80c00780c */ /* 0x000fe40003f06270 */
[----:B------:R-:W-:-:S11]  /*0c20*/  LOP3.LUT R0, R0, 0x80000000, RZ, 0xc0, !PT ;  /* 0x8000000000007812 */ /* 0x000fd600078ec0ff */
[----:B------:R-:W-:Y:S05]  /*0c30*/  @!P0 BRA `(.L_x_14) ;  /* 0x0000000000688947 */ /* 0x000fea0003800000 */
[-CC-:B------:R-:W-:Y:S01]  /*0c40*/  FFMA.RZ R3, R16, R14.reuse, R17.reuse ;  /* 0x0000000e10037223 */ /* 0x180fe2000000c011 */
[----:B------:R-:W-:Y:S02]  /*0c50*/  VIADD R13, R12, 0x20 ;  /* 0x000000200c0d7836 */ /* 0x000fe40000000000 */
[-CC-:B------:R-:W-:Y:S01]  /*0c60*/  FFMA.RM R8, R16, R14.reuse, R17.reuse ;  /* 0x0000000e10087223 */ /* 0x180fe20000004011 */
[----:B------:R-:W-:Y:S02]  /*0c70*/  ISETP.NE.AND P2, PT, R12, RZ, PT ;  /* 0x000000ff0c00720c */ /* 0x000fe40003f45270 */
[----:B------:R-:W-:Y:S01]  /*0c80*/  LOP3.LUT R10, R3, 0x7fffff, RZ, 0xc0, !PT ;  /* 0x007fffff030a7812 */ /* 0x000fe200078ec0ff */
[----:B------:R-:W-:Y:S01]  /*0c90*/  FFMA.RP R3, R16, R14, R17 ;  /* 0x0000000e10037223 */ /* 0x000fe20000008011 */
[----:B------:R-:W-:Y:S02]  /*0ca0*/  ISETP.NE.AND P1, PT, R12, RZ, PT ;  /* 0x000000ff0c00720c */ /* 0x000fe40003f25270 */
[----:B------:R-:W-:-:S02]  /*0cb0*/  LOP3.LUT R10, R10, 0x800000, RZ, 0xfc, !PT ;  /* 0x008000000a0a7812 */ /* 0x000fc400078efcff */
[----:B------:R-:W-:Y:S02]  /*0cc0*/  IADD3 R12, PT, PT, -R12, RZ, RZ ;  /* 0x000000ff0c0c7210 */ /* 0x000fe40007ffe1ff */
[----:B------:R-:W-:Y:S02]  /*0cd0*/  SHF.L.U32 R13, R10, R13, RZ ;  /* 0x0000000d0a0d7219 */ /* 0x000fe400000006ff */
[----:B------:R-:W-:Y:S02]  /*0ce0*/  FSETP.NEU.FTZ.AND P0, PT, R3, R8, PT ;  /* 0x000000080300720b */ /* 0x000fe40003f1d000 */
[----:B------:R-:W-:Y:S02]  /*0cf0*/  SEL R3, R12, RZ, P2 ;  /* 0x000000ff0c037207 */ /* 0x000fe40001000000 */
[----:B------:R-:W-:Y:S02]  /*0d00*/  ISETP.NE.AND P1, PT, R13, RZ, P1 ;  /* 0x000000ff0d00720c */ /* 0x000fe40000f25270 */
[----:B------:R-:W-:-:S02]  /*0d10*/  SHF.R.U32.HI R3, RZ, R3, R10 ;  /* 0x00000003ff037219 */ /* 0x000fc4000001160a */
[----:B------:R-:W-:Y:S02]  /*0d20*/  PLOP3.LUT P0, PT, P0, P1, PT, 0xf8, 0x8f ;  /* 0x00000000008f781c */ /* 0x000fe40000703f70 */
[----:B------:R-:W-:Y:S02]  /*0d30*/  SHF.R.U32.HI R13, RZ, 0x1, R3 ;  /* 0x00000001ff0d7819 */ /* 0x000fe40000011603 */
[----:B------:R-:W-:-:S04]  /*0d40*/  SEL R8, RZ, 0x1, !P0 ;  /* 0x00000001ff087807 */ /* 0x000fc80004000000 */
[----:B------:R-:W-:-:S04]  /*0d50*/  LOP3.LUT R8, R8, 0x1, R13, 0xf8, !PT ;  /* 0x0000000108087812 */ /* 0x000fc800078ef80d */
[----:B------:R-:W-:-:S05]  /*0d60*/  LOP3.LUT R8, R8, R3, RZ, 0xc0, !PT ;  /* 0x0000000308087212 */ /* 0x000fca00078ec0ff */
[----:B------:R-:W-:-:S05]  /*0d70*/  IMAD.IADD R13, R13, 0x1, R8 ;  /* 0x000000010d0d7824 */ /* 0x000fca00078e0208 */
[----:B------:R-:W-:Y:S01]  /*0d80*/  LOP3.LUT R0, R13, R0, RZ, 0xfc, !PT ;  /* 0x000000000d007212 */ /* 0x000fe200078efcff */
[----:B------:R-:W-:Y:S06]  /*0d90*/  BRA `(.L_x_14) ;  /* 0x0000000000107947 */ /* 0x000fec0003800000 */
.L_x_13:
[----:B------:R-:W-:-:S04]  /*0da0*/  LOP3.LUT R0, R0, 0x80000000, RZ, 0xc0, !PT ;  /* 0x8000000000007812 */ /* 0x000fc800078ec0ff */
[----:B------:R-:W-:Y:S01]  /*0db0*/  LOP3.LUT R0, R0, 0x7f800000, RZ, 0xfc, !PT ;  /* 0x7f80000000007812 */ /* 0x000fe200078efcff */
[----:B------:R-:W-:Y:S06]  /*0dc0*/  BRA `(.L_x_14) ;  /* 0x0000000000047947 */ /* 0x000fec0003800000 */
.L_x_12:
[----:B------:R-:W-:-:S07]  /*0dd0*/  IMAD R0, R13, 0x800000, R0 ;  /* 0x008000000d007824 */ /* 0x000fce00078e0200 */
.L_x_14:
[----:B------:R-:W-:Y:S05]  /*0de0*/  BSYNC.RECONVERGENT B2 ;  /* 0x0000000000027941 */ /* 0x000fea0003800200 */
.L_x_11:
[----:B------:R-:W-:Y:S05]  /*0df0*/  BRA `(.L_x_15) ;  /* 0x0000000000207947 */ /* 0x000fea0003800000 */
.L_x_10:
[----:B------:R-:W-:-:S04]  /*0e00*/  LOP3.LUT R0, R3, 0x80000000, R0, 0x48, !PT ;  /* 0x8000000003007812 */ /* 0x000fc800078e4800 */
[----:B------:R-:W-:Y:S01]  /*0e10*/  LOP3.LUT R0, R0, 0x7f800000, RZ, 0xfc, !PT ;  /* 0x7f80000000007812 */ /* 0x000fe200078efcff */
[----:B------:R-:W-:Y:S06]  /*0e20*/  BRA `(.L_x_15) ;  /* 0x0000000000147947 */ /* 0x000fec0003800000 */
.L_x_9:
[----:B------:R-:W-:Y:S01]  /*0e30*/  LOP3.LUT R0, R3, 0x80000000, R0, 0x48, !PT ;  /* 0x8000000003007812 */ /* 0x000fe200078e4800 */
[----:B------:R-:W-:Y:S06]  /*0e40*/  BRA `(.L_x_15) ;  /* 0x00000000000c7947 */ /* 0x000fec0003800000 */
.L_x_8:
[----:B------:R-:W0:Y:S01]  /*0e50*/  MUFU.RSQ R0, -QNAN ;  /* 0xffc0000000007908 */ /* 0x000e220000001400 */
[----:B------:R-:W-:Y:S05]  /*0e60*/  BRA `(.L_x_15) ;  /* 0x0000000000047947 */ /* 0x000fea0003800000 */
.L_x_7:
[----:B------:R-:W-:-:S07]  /*0e70*/  FADD.FTZ R0, R0, R3 ;  /* 0x0000000300007221 */ /* 0x000fce0000010000 */
.L_x_15:
[----:B------:R-:W-:Y:S05]  /*0e80*/  BSYNC.RECONVERGENT B1 ;  /* 0x0000000000017941 */ /* 0x000fea0003800200 */
.L_x_5:
[----:B------:R-:W-:Y:S01]  /*0e90*/  MOV R12, R6 ;  /* 0x00000006000c7202 */ /* 0x000fe20000000f00 */
[----:B------:R-:W-:-:S04]  /*0ea0*/  IMAD.MOV.U32 R13, RZ, RZ, 0x0 ;  /* 0x00000000ff0d7424 */ /* 0x000fc800078e00ff */
[----:B0-----:R-:W-:Y:S05]  /*0eb0*/  RET.REL.NODEC R12 `(_Z14kernel_optflowPfS_S_S_S_P6float4ii) ;  /* 0xfffffff00c507950 */ /* 0x001fea0003c3ffff */
.L_x_16:
        /* <DEDUP_REMOVED lines=12> */
.L_x_77:


//--------------------- .text._Z10kernel_subP6uchar3S0_Pfii --------------------------
	.section	.text._Z10kernel_subP6uchar3S0_Pfii,"ax",@progbits
	.align	128
        .global         _Z10kernel_subP6uchar3S0_Pfii
        .type           _Z10kernel_subP6uchar3S0_Pfii,@function
        .size           _Z10kernel_subP6uchar3S0_Pfii,(.L_x_78 - _Z10kernel_subP6uchar3S0_Pfii)
        .other          _Z10kernel_subP6uchar3S0_Pfii,@"STO_CUDA_ENTRY STV_DEFAULT"
_Z10kernel_subP6uchar3S0_Pfii:
.text._Z10kernel_subP6uchar3S0_Pfii:
[----:B------:R-:W-:Y:S01]  /*0000*/  LDC R1, c[0x0][0x37c] ;  /* 0x0000df00ff017b82 */ /* 0x000fe20000000800 */
[----:B------:R-:W0:Y:S07]  /*0010*/  S2R R0, SR_TID.Y ;  /* 0x0000000000007919 */ /* 0x000e2e0000002200 */
[----:B------:R-:W1:Y:S01]  /*0020*/  LDC.64 R10, c[0x0][0x398] ;  /* 0x0000e600ff0a7b82 */ /* 0x000e620000000a00 */
[----:B------:R-:W0:Y:S01]  /*0030*/  LDCU UR4, c[0x0][0x364] ;  /* 0x00006c80ff0477ac */ /* 0x000e220008000800 */
[----:B------:R-:W-:Y:S01]  /*0040*/  PLOP3.LUT P0, PT, PT, PT, PT, 0x80, 0x8 ;  /* 0x000000000008781c */ /* 0x000fe20003f0f070 */
[----:B------:R-:W0:Y:S01]  /*0050*/  S2R R3, SR_CTAID.Y ;  /* 0x0000000000037919 */ /* 0x000e220000002600 */
[----:B------:R-:W2:Y:S01]  /*0060*/  S2R R7, SR_TID.X ;  /* 0x0000000000077919 */ /* 0x000ea20000002100 */
[----:B------:R-:W2:Y:S01]  /*0070*/  S2R R2, SR_CTAID.X ;  /* 0x0000000000027919 */ /* 0x000ea20000002500 */
[----:B0-----:R-:W-:Y:S01]  /*0080*/  IMAD R0, R3, UR4, R0 ;  /* 0x0000000403007c24 */ /* 0x001fe2000f8e0200 */
[----:B------:R-:W2:Y:S01]  /*0090*/  LDCU UR4, c[0x0][0x360] ;  /* 0x00006c00ff0477ac */ /* 0x000ea20008000800 */
[----:B-1----:R-:W-:-:S03]  /*00a0*/  VIADD R3, R10, 0xfffffffb ;  /* 0xfffffffb0a037836 */ /* 0x002fc60000000000 */
[----:B------:R-:W-:-:S04]  /*00b0*/  ISETP.GE.U32.AND P1, PT, R0, 0x6, PT ;  /* 0x000000060000780c */ /* 0x000fc80003f26070 */
[----:B------:R-:W-:Y:S01]  /*00c0*/  ISETP.GE.U32.OR P1, PT, R0, R3, !P1 ;  /* 0x000000030000720c */ /* 0x000fe20004f26470 */
[----:B--2---:R-:W-:-:S12]  /*00d0*/  IMAD R7, R2, UR4, R7 ;  /* 0x0000000402077c24 */ /* 0x004fd8000f8e0207 */
[----:B------:R-:W-:-:S05]  /*00e0*/  @!P1 VIADD R2, R11, 0xfffffffb ;  /* 0xfffffffb0b029836 */ /* 0x000fca0000000000 */
[----:B------:R-:W-:Y:S02]  /*00f0*/  @!P1 ISETP.GE.U32.AND P2, PT, R7, R2, PT ;  /* 0x000000020700920c */ /* 0x000fe40003f46070 */
[----:B------:R-:W-:-:S04]  /*0100*/  @!P1 SHF.R.S32.HI R2, RZ, 0x1f, R2 ;  /* 0x0000001fff029819 */ /* 0x000fc80000011402 */
[----:B------:R-:W-:-:S04]  /*0110*/  @!P1 ISETP.GE.U32.AND.EX P0, PT, RZ, R2, PT, P2 ;  /* 0x00000002ff00920c */ /* 0x000fc80003f06120 */
[----:B------:R-:W-:-:S13]  /*0120*/  ISETP.LT.U32.OR P0, PT, R7, 0x6, P0 ;  /* 0x000000060700780c */ /* 0x000fda0000701470 */
[----:B------:R-:W-:Y:S05]  /*0130*/  @P0 EXIT ;  /* 0x000000000000094d */ /* 0x000fea0003800000 */
[----:B------:R-:W0:Y:S01]  /*0140*/  LDC.64 R4, c[0x0][0x380] ;  /* 0x0000e000ff047b82 */ /* 0x000e220000000a00 */
[----:B------:R-:W-:Y:S01]  /*0150*/  SHF.R.S32.HI R9, RZ, 0x1f, R11 ;  /* 0x0000001fff097819 */ /* 0x000fe2000001140b */
[----:B------:R-:W-:Y:S01]  /*0160*/  IMAD.WIDE.U32 R2, R0, R11, RZ ;  /* 0x0000000b00027225 */ /* 0x000fe200078e00ff */
[----:B------:R-:W1:Y:S03]  /*0170*/  LDCU.64 UR4, c[0x0][0x358] ;  /* 0x00006b00ff0477ac */ /* 0x000e660008000a00 */
[----:B------:R-:W-:Y:S01]  /*0180*/  IMAD R9, R9, R0, RZ ;  /* 0x0000000009097224 */ /* 0x000fe200078e02ff */
[----:B------:R-:W-:-:S04]  /*0190*/  IADD3 R2, P0, PT, R7, R2, RZ ;  /* 0x0000000207027210 */ /* 0x000fc80007f1e0ff */
[----:B------:R-:W-:-:S05]  /*01a0*/  IADD3.X R7, PT, PT, R3, R9, RZ, P0, !PT ;  /* 0x0000000903077210 */ /* 0x000fca00007fe4ff */
[----:B------:R-:W-:Y:S02]  /*01b0*/  IMAD R3, R7, 0x3, RZ ;  /* 0x0000000307037824 */ /* 0x000fe400078e02ff */
[----:B0-----:R-:W-:-:S04]  /*01c0*/  IMAD.WIDE.U32 R4, R2, 0x3, R4 ;  /* 0x0000000302047825 */ /* 0x001fc800078e0004 */
[----:B------:R-:W-:-:S05]  /*01d0*/  IMAD.IADD R5, R5, 0x1, R3 ;  /* 0x0000000105057824 */ /* 0x000fca00078e0203 */
[----:B-1----:R-:W2:Y:S01]  /*01e0*/  LDG.E.U8 R0, desc[UR4][R4.64] ;  /* 0x0000000404007981 */ /* 0x002ea2000c1e1100 */
[----:B------:R-:W-:Y:S02]  /*01f0*/  HFMA2 R6, -RZ, RZ, 3.748046875, 0 ;  /* 0x437f0000ff067431 */ /* 0x000fe400000001ff */
[----:B------:R-:W-:Y:S01]  /*0200*/  IMAD.MOV.U32 R8, RZ, RZ, 0x3b808081 ;  /* 0x3b808081ff087424 */ /* 0x000fe200078e00ff */
[----:B------:R-:W-:Y:S03]  /*0210*/  BSSY.RECONVERGENT B0, `(.L_x_17) ;  /* 0x000000d000007945 */ /* 0x000fe60003800200 */
[----:B------:R-:W-:-:S04]  /*0220*/  FFMA R3, R8, -R6, 1 ;  /* 0x3f80000008037423 */ /* 0x000fc80000000806 */
[----:B------:R-:W-:Y:S01]  /*0230*/  FFMA R3, R3, R8, 0.0039215688593685626984 ;  /* 0x3b80808103037423 */ /* 0x000fe20000000008 */
[----:B--2---:R-:W-:-:S04]  /*0240*/  I2FP.F32.U32 R0, R0 ;  /* 0x0000000000007245 */ /* 0x004fc80000201000 */
[----:B------:R-:W0:Y:S01]  /*0250*/  FCHK P0, R0, 255 ;  /* 0x437f000000007902 */ /* 0x000e220000000000 */
[----:B------:R-:W-:-:S04]  /*0260*/  FFMA R8, R0, R3, RZ ;  /* 0x0000000300087223 */ /* 0x000fc800000000ff */
[----:B------:R-:W-:-:S04]  /*0270*/  FFMA R9, R8, -255, R0 ;  /* 0xc37f000008097823 */ /* 0x000fc80000000000 */
[----:B------:R-:W-:Y:S01]  /*0280*/  FFMA R8, R3, R9, R8 ;  /* 0x0000000903087223 */ /* 0x000fe20000000008 */
[----:B0-----:R-:W-:Y:S06]  /*0290*/  @!P0 BRA `(.L_x_18) ;  /* 0x0000000000108947 */ /* 0x001fec0003800000 */
[----:B------:R-:W-:Y:S01]  /*02a0*/  IMAD.MOV.U32 R3, RZ, RZ, R0 ;  /* 0x000000ffff037224 */ /* 0x000fe200078e0000 */
[----:B------:R-:W-:-:S07]  /*02b0*/  MOV R10, 0x2d0 ;  /* 0x000002d0000a7802 */ /* 0x000fce0000000f00 */
[----:B------:R-:W-:Y:S05]  /*02c0*/  CALL.REL.NOINC `($__internal_1_$__cuda_sm3x_div_rn_noftz_f32_slowpath) ;  /* 0x0000000400707944 */ /* 0x000fea0003c00000 */
[----:B------:R-:W-:-:S07]  /*02d0*/  IMAD.MOV.U32 R8, RZ, RZ, R0 ;  /* 0x000000ffff087224 */ /* 0x000fce00078e0000 */
.L_x_18:
[----:B------:R-:W-:Y:S05]  /*02e0*/  BSYNC.RECONVERGENT B0 ;  /* 0x0000000000007941 */ /* 0x000fea0003800200 */
.L_x_17:
[----:B------:R-:W2:Y:S01]  /*02f0*/  LDG.E.U8 R0, desc[UR4][R4.64+0x1] ;  /* 0x0000010404007981 */ /* 0x000ea2000c1e1100 */
[----:B------:R-:W-:Y:S01]  /*0300*/  MOV R9, 0x3b808081 ;  /* 0x3b80808100097802 */ /* 0x000fe20000000f00 */
[----:B------:R-:W-:Y:S04]  /*0310*/  BSSY.RECONVERGENT B0, `(.L_x_19) ;  /* 0x000000c000007945 */ /* 0x000fe80003800200 */
[----:B------:R-:W-:Y:S01]  /*0320*/  FFMA R10, R9, -R6, 1 ;  /* 0x3f800000090a7423 */ /* 0x000fe20000000806 */
[----:B--2---:R-:W-:-:S03]  /*0330*/  I2FP.F32.U32 R3, R0 ;  /* 0x0000000000037245 */ /* 0x004fc60000201000 */
[----:B------:R-:W-:Y:S01]  /*0340*/  FFMA R0, R10, R9, 0.0039215688593685626984 ;  /* 0x3b8080810a007423 */ /* 0x000fe20000000009 */
[----:B------:R-:W0:Y:S03]  /*0350*/  FCHK P0, R3, 255 ;  /* 0x437f000003007902 */ /* 0x000e260000000000 */
[----:B------:R-:W-:-:S04]  /*0360*/  FFMA R10, R0, R3, RZ ;  /* 0x00000003000a7223 */ /* 0x000fc800000000ff */
[----:B------:R-:W-:-:S04]  /*0370*/  FFMA R9, R10, -255, R3 ;  /* 0xc37f00000a097823 */ /* 0x000fc80000000003 */
[----:B------:R-:W-:Y:S01]  /*0380*/  FFMA R9, R0, R9, R10 ;  /* 0x0000000900097223 */ /* 0x000fe2000000000a */
[----:B0-----:R-:W-:Y:S06]  /*0390*/  @!P0 BRA `(.L_x_20) ;  /* 0x00000000000c8947 */ /* 0x001fec0003800000 */
[----:B------:R-:W-:-:S07]  /*03a0*/  MOV R10, 0x3c0 ;  /* 0x000003c0000a7802 */ /* 0x000fce0000000f00 */
[----:B------:R-:W-:Y:S05]  /*03b0*/  CALL.REL.NOINC `($__internal_1_$__cuda_sm3x_div_rn_noftz_f32_slowpath) ;  /* 0x0000000400347944 */ /* 0x000fea0003c00000 */
[----:B------:R-:W-:-:S07]  /*03c0*/  IMAD.MOV.U32 R9, RZ, RZ, R0 ;  /* 0x000000ffff097224 */ /* 0x000fce00078e0000 */
.L_x_20:
[----:B------:R-:W-:Y:S05]  /*03d0*/  BSYNC.RECONVERGENT B0 ;  /* 0x0000000000007941 */ /* 0x000fea0003800200 */
.L_x_19:
[----:B------:R-:W2:Y:S01]  /*03e0*/  LDG.E.U8 R4, desc[UR4][R4.64+0x2] ;  /* 0x0000020404047981 */ /* 0x000ea2000c1e1100 */
[----:B------:R-:W-:Y:S02]  /*03f0*/  IMAD.MOV.U32 R11, RZ, RZ, 0x3b808081 ;  /* 0x3b808081ff0b7424 */ /* 0x000fe400078e00ff */
[----:B------:R-:W-:Y:S01]  /*0400*/  FMUL R9, R9, 0.58700001239776611328 ;  /* 0x3f1645a209097820 */ /* 0x000fe20000400000 */
[----:B------:R-:W-:Y:S01]  /*0410*/  BSSY.RECONVERGENT B0, `(.L_x_21) ;  /* 0x000000d000007945 */ /* 0x000fe20003800200 */
[----:B------:R-:W-:Y:S02]  /*0420*/  FFMA R0, R11, -R6, 1 ;  /* 0x3f8000000b007423 */ /* 0x000fe40000000806 */
[----:B------:R-:W-:Y:S02]  /*0430*/  FFMA R8, R8, 0.29890000820159912109, R9 ;  /* 0x3e99096c08087823 */ /* 0x000fe40000000009 */
[----:B------:R-:W-:Y:S01]  /*0440*/  FFMA R0, R0, R11, 0.0039215688593685626984 ;  /* 0x3b80808100007423 */ /* 0x000fe2000000000b */
[----:B--2---:R-:W-:-:S04]  /*0450*/  I2FP.F32.U32 R3, R4 ;  /* 0x0000000400037245 */ /* 0x004fc80000201000 */
[----:B------:R-:W0:Y:S01]  /*0460*/  FCHK P0, R3, 255 ;  /* 0x437f000003007902 */ /* 0x000e220000000000 */
[----:B------:R-:W-:-:S04]  /*0470*/  FFMA R10, R0, R3, RZ ;  /* 0x00000003000a7223 */ /* 0x000fc800000000ff */
[----:B------:R-:W-:-:S04]  /*0480*/  FFMA R11, R10, -255, R3 ;  /* 0xc37f00000a0b7823 */ /* 0x000fc80000000003 */
[----:B------:R-:W-:Y:S01]  /*0490*/  FFMA R11, R0, R11, R10 ;  /* 0x0000000b000b7223 */ /* 0x000fe2000000000a */
[----:B0-----:R-:W-:Y:S06]  /*04a0*/  @!P0 BRA `(.L_x_22) ;  /* 0x00000000000c8947 */ /* 0x001fec0003800000 */
[----:B------:R-:W-:-:S07]  /*04b0*/  MOV R10, 0x4d0 ;  /* 0x000004d0000a7802 */ /* 0x000fce0000000f00 */
[----:B------:R-:W-:Y:S05]  /*04c0*/  CALL.REL.NOINC `($__internal_1_$__cuda_sm3x_div_rn_noftz_f32_slowpath) ;  /* 0x0000000000f07944 */ /* 0x000fea0003c00000 */
[----:B------:R-:W-:-:S07]  /*04d0*/  MOV R11, R0 ;  /* 0x00000000000b7202 */ /* 0x000fce0000000f00 */
.L_x_22:
[----:B------:R-:W-:Y:S05]  /*04e0*/  BSYNC.RECONVERGENT B0 ;  /* 0x0000000000007941 */ /* 0x000fea0003800200 */
.L_x_21:
[----:B------:R-:W0:Y:S01]  /*04f0*/  LDC.64 R4, c[0x0][0x388] ;  /* 0x0000e200ff047b82 */ /* 0x000e220000000a00 */
[----:B------:R-:W-:Y:S02]  /*0500*/  IMAD R3, R7, 0x3, RZ ;  /* 0x0000000307037824 */ /* 0x000fe400078e02ff */
[----:B0-----:R-:W-:-:S04]  /*0510*/  IMAD.WIDE.U32 R4, R2, 0x3, R4 ;  /* 0x0000000302047825 */ /* 0x001fc800078e0004 */
[----:B------:R-:W-:-:S05]  /*0520*/  IMAD.IADD R5, R3, 0x1, R5 ;  /* 0x0000000103057824 */ /* 0x000fca00078e0205 */
[----:B------:R-:W2:Y:S01]  /*0530*/  LDG.E.U8 R0, desc[UR4][R4.64] ;  /* 0x0000000404007981 */ /* 0x000ea2000c1e1100 */
[----:B------:R-:W-:Y:S01]  /*0540*/  IMAD.MOV.U32 R9, RZ, RZ, 0x3b808081 ;  /* 0x3b808081ff097424 */ /* 0x000fe200078e00ff */
[----:B------:R-:W-:Y:S01]  /*0550*/  BSSY.RECONVERGENT B0, `(.L_x_23) ;  /* 0x000000d000007945 */ /* 0x000fe20003800200 */
[----:B------:R-:W-:Y:S02]  /*0560*/  FFMA R8, R11, 0.11400000005960464478, R8 ;  /* 0x3de978d50b087823 */ /* 0x000fe40000000008 */
        /* <DEDUP_REMOVED lines=10> */
[----:B------:R-:W-:-:S07]  /*0610*/  MOV R9, R0 ;  /* 0x0000000000097202 */ /* 0x000fce0000000f00 */
.L_x_24:
[----:B------:R-:W-:Y:S05]  /*0620*/  BSYNC.RECONVERGENT B0 ;  /* 0x0000000000007941 */ /* 0x000fea0003800200 */
.L_x_23:
[----:B------:R-:W2:Y:S01]  /*0630*/  LDG.E.U8 R0, desc[UR4][R4.64+0x1] ;  /* 0x0000010404007981 */ /* 0x000ea2000c1e1100 */
[----:B------:R-:W-:Y:S01]  /*0640*/  IMAD.MOV.U32 R11, RZ, RZ, 0x3b808081 ;  /* 0x3b808081ff0b7424 */ /* 0x000fe200078e00ff */
[----:B------:R-:W-:Y:S03]  /*0650*/  BSSY.RECONVERGENT B0, `(.L_x_25) ;  /* 0x000000c000007945 */ /* 0x000fe60003800200 */
        /* <DEDUP_REMOVED lines=11> */
.L_x_26:
[----:B------:R-:W-:Y:S05]  /*0710*/  BSYNC.RECONVERGENT B0 ;  /* 0x0000000000007941 */ /* 0x000fea0003800200 */
.L_x_25:
[----:B------:R-:W2:Y:S01]  /*0720*/  LDG.E.U8 R4, desc[UR4][R4.64+0x2] ;  /* 0x0000020404047981 */ /* 0x000ea2000c1e1100 */
[----:B------:R-:W-:Y:S02]  /*0730*/  HFMA2 R11, -RZ, RZ, 0.9375, -7.688999176025390625e-06 ;  /* 0x3b808081ff0b7431 */ /* 0x000fe400000001ff */
[----:B------:R-:W-:Y:S01]  /*0740*/  FMUL R10, R10, 0.58700001239776611328 ;  /* 0x3f1645a20a0a7820 */ /* 0x000fe20000400000 */
[----:B------:R-:W-:Y:S03]  /*0750*/  BSSY.RECONVERGENT B0, `(.L_x_27) ;  /* 0x000000c000007945 */ /* 0x000fe60003800200 */
[----:B------:R-:W-:Y:S01]  /*0760*/  FFMA R9, R9, 0.29890000820159912109, R10 ;  /* 0x3e99096c09097823 */ /* 0x000fe2000000000a */
        /* <DEDUP_REMOVED lines=10> */
.L_x_28:
[----:B------:R-:W-:Y:S05]  /*0810*/  BSYNC.RECONVERGENT B0 ;  /* 0x0000000000007941 */ /* 0x000fea0003800200 */
.L_x_27:
[----:B------:R-:W0:Y:S01]  /*0820*/  LDCU.64 UR6, c[0x0][0x390] ;  /* 0x00007200ff0677ac */ /* 0x000e220008000a00 */
[----:B------:R-:W-:-:S04]  /*0830*/  FFMA R9, R0, 0.11400000005960464478, R9 ;  /* 0x3de978d500097823 */ /* 0x000fc80000000009 */
[----:B------:R-:W-:Y:S01]  /*0840*/  FADD R9, -R8, R9 ;  /* 0x0000000908097221 */ /* 0x000fe20000000100 */
[----:B0-----:R-:W-:-:S04]  /*0850*/  LEA R4, P0, R2, UR6, 0x2 ;  /* 0x0000000602047c11 */ /* 0x001fc8000f8010ff */
[----:B------:R-:W-:-:S05]  /*0860*/  LEA.HI.X R5, R2, UR7, R7, 0x2, P0 ;  /* 0x0000000702057c11 */ /* 0x000fca00080f1407 */
[----:B------:R-:W-:Y:S01]  /*0870*/  STG.E desc[UR4][R4.64], R9 ;  /* 0x0000000904007986 */ /* 0x000fe2000c101904 */
[----:B------:R-:W-:Y:S05]  /*0880*/  EXIT ;  /* 0x000000000000794d */ /* 0x000fea0003800000 */
        .weak           $__internal_1_$__cuda_sm3x_div_rn_noftz_f32_slowpath
        .type           $__internal_1_$__cuda_sm3x_div_rn_noftz_f32_slowpath,@function
        .size           $__internal_1_$__cuda_sm3x_div_rn_noftz_f32_slowpath,(.L_x_78 - $__internal_1_$__cuda_sm3x_div_rn_noftz_f32_slowpath)
$__internal_1_$__cuda_sm3x_div_rn_noftz_f32_slowpath:
[----:B------:R-:W-:Y:S01]  /*0890*/  SHF.R.U32.HI R11, RZ, 0x17, R6 ;  /* 0x00000017ff0b7819 */ /* 0x000fe20000011606 */
[----:B------:R-:W-:Y:S01]  /*08a0*/  BSSY.RECONVERGENT B1, `(.L_x_29) ;  /* 0x0000064000017945 */ /* 0x000fe20003800200 */
[----:B------:R-:W-:Y:S02]  /*08b0*/  SHF.R.U32.HI R0, RZ, 0x17, R3 ;  /* 0x00000017ff007819 */ /* 0x000fe40000011603 */
[----:B------:R-:W-:Y:S02]  /*08c0*/  LOP3.LUT R11, R11, 0xff, RZ, 0xc0, !PT ;  /* 0x000000ff0b0b7812 */ /* 0x000fe400078ec0ff */
[----:B------:R-:W-:Y:S02]  /*08d0*/  LOP3.LUT R16, R0, 0xff, RZ, 0xc0, !PT ;  /* 0x000000ff00107812 */ /* 0x000fe400078ec0ff */
[----:B------:R-:W-:Y:S01]  /*08e0*/  MOV R14, 0x437f0000 ;  /* 0x437f0000000e7802 */ /* 0x000fe20000000f00 */
[----:B------:R-:W-:Y:S02]  /*08f0*/  VIADD R13, R11, 0xffffffff ;  /* 0xffffffff0b0d7836 */ /* 0x000fe40000000000 */
[----:B------:R-:W-:-:S03]  /*0900*/  VIADD R15, R16, 0xffffffff ;  /* 0xffffffff100f7836 */ /* 0x000fc60000000000 */
[----:B------:R-:W-:-:S04]  /*0910*/  ISETP.GT.U32.AND P0, PT, R13, 0xfd, PT ;  /* 0x000000fd0d00780c */ /* 0x000fc80003f04070 */
[----:B------:R-:W-:-:S13]  /*0920*/  ISETP.GT.U32.OR P0, PT, R15, 0xfd, P0 ;  /* 0x000000fd0f00780c */ /* 0x000fda0000704470 */
[----:B------:R-:W-:Y:S01]  /*0930*/  @!P0 IMAD.MOV.U32 R12, RZ, RZ, RZ ;  /* 0x000000ffff0c8224 */ /* 0x000fe200078e00ff */
[----:B------:R-:W-:Y:S06]  /*0940*/  @!P0 BRA `(.L_x_30) ;  /* 0x0000000000608947 */ /* 0x000fec0003800000 */
[----:B------:R-:W-:Y:S01]  /*0950*/  IMAD.MOV.U32 R0, RZ, RZ, 0x437f0000 ;  /* 0x437f0000ff007424 */ /* 0x000fe200078e00ff */
[----:B------:R-:W-:-:S04]  /*0960*/  FSETP.GTU.FTZ.AND P0, PT, |R3|, +INF , PT ;  /* 0x7f8000000300780b */ /* 0x000fc80003f1c200 */
        /* <DEDUP_REMOVED lines=17> */
[----:B------:R-:W-:Y:S01]  /*0a80*/  @P0 MOV R12, RZ ;  /* 0x000000ff000c0202 */ /* 0x000fe20000000f00 */
[----:B------:R-:W-:Y:S02]  /*0a90*/  @!P0 IMAD.MOV.U32 R12, RZ, RZ, -0x40 ;  /* 0xffffffc0ff0c8424 */ /* 0x000fe400078e00ff */
[----:B------:R-:W-:Y:S01]  /*0aa0*/  @!P0 FFMA R3, R3, 1.84467440737095516160e+19, RZ ;  /* 0x5f80000003038823 */ /* 0x000fe200000000ff */
[----:B------:R-:W-:Y:S02]  /*0ab0*/  @!P1 FFMA R14, R0, 1.84467440737095516160e+19, RZ ;  /* 0x5f800000000e9823 */ /* 0x000fe400000000ff */
[----:B------:R-:W-:-:S07]  /*0ac0*/  @!P1 IADD3 R12, PT, PT, R12, 0x40, RZ ;  /* 0x000000400c0c9810 */ /* 0x000fce0007ffe0ff */
.L_x_30:
[----:B------:R-:W-:Y:S01]  /*0ad0*/  LEA R13, R11, 0xc0800000, 0x17 ;  /* 0xc08000000b0d7811 */ /* 0x000fe200078eb8ff */
[----:B------:R-:W-:Y:S01]  /*0ae0*/  BSSY.RECONVERGENT B2, `(.L_x_35) ;  /* 0x0000036000027945 */ /* 0x000fe20003800200 */
[----:B------:R-:W-:-:S03]  /*0af0*/  IADD3 R16, PT, PT, R16, -0x7f, RZ ;  /* 0xffffff8110107810 */ /* 0x000fc60007ffe0ff */
[----:B------:R-:W-:Y:S02]  /*0b00*/  IMAD.IADD R13, R14, 0x1, -R13 ;  /* 0x000000010e0d7824 */ /* 0x000fe400078e0a0d */
[C---:B------:R-:W-:Y:S02]  /*0b10*/  IMAD R0, R16.reuse, -0x800000, R3 ;  /* 0xff80000010007824 */ /* 0x040fe400078e0203 */
[----:B------:R0:W1:Y:S01]  /*0b20*/  MUFU.RCP R14, R13 ;  /* 0x0000000d000e7308 */ /* 0x0000620000001000 */
[----:B------:R-:W-:Y:S01]  /*0b30*/  FADD.FTZ R15, -R13, -RZ ;  /* 0x800000ff0d0f7221 */ /* 0x000fe20000010100 */
[----:B0-----:R-:W-:-:S05]  /*0b40*/  IADD3 R13, PT, PT, R16, 0x7f, -R11 ;  /* 0x0000007f100d7810 */ /* 0x001fca0007ffe80b */
[----:B------:R-:W-:Y:S02]  /*0b50*/  IMAD.IADD R13, R13, 0x1, R12 ;  /* 0x000000010d0d7824 */ /* 0x000fe400078e020c */
[----:B-1----:R-:W-:-:S04]  /*0b60*/  FFMA R17, R14, R15, 1 ;  /* 0x3f8000000e117423 */ /* 0x002fc8000000000f */
[----:B------:R-:W-:-:S04]  /*0b70*/  FFMA R3, R14, R17, R14 ;  /* 0x000000110e037223 */ /* 0x000fc8000000000e */
[----:B------:R-:W-:-:S04]  /*0b80*/  FFMA R14, R0, R3, RZ ;  /* 0x00000003000e7223 */ /* 0x000fc800000000ff */
[----:B------:R-:W-:-:S04]  /*0b90*/  FFMA R17, R15, R14, R0 ;  /* 0x0000000e0f117223 */ /* 0x000fc80000000000 */
[----:B------:R-:W-:-:S04]  /*0ba0*/  FFMA R14, R3, R17, R14 ;  /* 0x00000011030e7223 */ /* 0x000fc8000000000e */
[----:B------:R-:W-:-:S04]  /*0bb0*/  FFMA R15, R15, R14, R0 ;  /* 0x0000000e0f0f7223 */ /* 0x000fc80000000000 */
        /* <DEDUP_REMOVED lines=14> */
[-C--:B------:R-:W-:Y:S01]  /*0ca0*/  FFMA.RZ R11, R3, R15.reuse, R14 ;  /* 0x0000000f030b7223 */ /* 0x080fe2000000c00e */
[----:B------:R-:W-:Y:S01]  /*0cb0*/  IMAD.MOV R13, RZ, RZ, -R16 ;  /* 0x000000ffff0d7224 */ /* 0x000fe200078e0a10 */
[C---:B------:R-:W-:Y:S02]  /*0cc0*/  ISETP.NE.AND P2, PT, R16.reuse, RZ, PT ;  /* 0x000000ff1000720c */ /* 0x040fe40003f45270 */
[C---:B------:R-:W-:Y:S02]  /*0cd0*/  ISETP.NE.AND P1, PT, R16.reuse, RZ, PT ;  /* 0x000000ff1000720c */ /* 0x040fe40003f25270 */
[----:B------:R-:W-:Y:S01]  /*0ce0*/  LOP3.LUT R12, R11, 0x7fffff, RZ, 0xc0, !PT ;  /* 0x007fffff0b0c7812 */ /* 0x000fe200078ec0ff */
[CCC-:B------:R-:W-:Y:S01]  /*0cf0*/  FFMA.RP R11, R3.reuse, R15.reuse, R14.reuse ;  /* 0x0000000f030b7223 */ /* 0x1c0fe2000000800e */
[----:B------:R-:W-:Y:S01]  /*0d00*/  FFMA.RM R14, R3, R15, R14 ;  /* 0x0000000f030e7223 */ /* 0x000fe2000000400e */
[----:B------:R-:W-:Y:S02]  /*0d10*/  IADD3 R3, PT, PT, R16, 0x20, RZ ;  /* 0x0000002010037810 */ /* 0x000fe40007ffe0ff */
[----:B------:R-:W-:-:S02]  /*0d20*/  LOP3.LUT R12, R12, 0x800000, RZ, 0xfc, !PT ;  /* 0x008000000c0c7812 */ /* 0x000fc400078efcff */
[----:B------:R-:W-:Y:S02]  /*0d30*/  FSETP.NEU.FTZ.AND P0, PT, R11, R14, PT ;  /* 0x0000000e0b00720b */ /* 0x000fe40003f1d000 */
[----:B------:R-:W-:Y:S02]  /*0d40*/  SHF.L.U32 R3, R12, R3, RZ ;  /* 0x000000030c037219 */ /* 0x000fe400000006ff */
[----:B------:R-:W-:Y:S02]  /*0d50*/  SEL R11, R13, RZ, P2 ;  /* 0x000000ff0d0b7207 */ /* 0x000fe40001000000 */
[----:B------:R-:W-:Y:S02]  /*0d60*/  ISETP.NE.AND P1, PT, R3, RZ, P1 ;  /* 0x000000ff0300720c */ /* 0x000fe40000f25270 */
[----:B------:R-:W-:Y:S02]  /*0d70*/  SHF.R.U32.HI R11, RZ, R11, R12 ;  /* 0x0000000bff0b7219 */ /* 0x000fe4000001160c */
[----:B------:R-:W-:-:S02]  /*0d80*/  PLOP3.LUT P0, PT, P0, P1, PT, 0xf8, 0x8f ;  /* 0x00000000008f781c */ /* 0x000fc40000703f70 */
[----:B------:R-:W-:Y:S02]  /*0d90*/  SHF.R.U32.HI R12, RZ, 0x1, R11 ;  /* 0x00000001ff0c7819 */ /* 0x000fe4000001160b */
[----:B------:R-:W-:-:S04]  /*0da0*/  SEL R3, RZ, 0x1, !P0 ;  /* 0x00000001ff037807 */ /* 0x000fc80004000000 */
[----:B------:R-:W-:-:S04]  /*0db0*/  LOP3.LUT R14, R3, 0x1, R12, 0xf8, !PT ;  /* 0x00000001030e7812 */ /* 0x000fc800078ef80c */
[----:B------:R-:W-:-:S04]  /*0dc0*/  LOP3.LUT R11, R14, R11, RZ, 0xc0, !PT ;  /* 0x0000000b0e0b7212 */ /* 0x000fc800078ec0ff */
[----:B------:R-:W-:-:S04]  /*0dd0*/  IADD3 R11, PT, PT, R12, R11, RZ ;  /* 0x0000000b0c0b7210 */ /* 0x000fc80007ffe0ff */
[----:B------:R-:W-:Y:S01]  /*0de0*/  LOP3.LUT R0, R11, R0, RZ, 0xfc, !PT ;  /* 0x000000000b007212 */ /* 0x000fe200078efcff */
[----:B------:R-:W-:Y:S06]  /*0df0*/  BRA `(.L_x_38) ;  /* 0x0000000000107947 */ /* 0x000fec0003800000 */
.L_x_37:
[----:B------:R-:W-:-:S04]  /*0e00*/  LOP3.LUT R0, R0, 0x80000000, RZ, 0xc0, !PT ;  /* 0x8000000000007812 */ /* 0x000fc800078ec0ff */
[----:B------:R-:W-:Y:S01]  /*0e10*/  LOP3.LUT R0, R0, 0x7f800000, RZ, 0xfc, !PT ;  /* 0x7f80000000007812 */ /* 0x000fe200078efcff */
[----:B------:R-:W-:Y:S06]  /*0e20*/  BRA `(.L_x_38) ;  /* 0x0000000000047947 */ /* 0x000fec0003800000 */
.L_x_36:
[----:B------:R-:W-:-:S07]  /*0e30*/  IMAD R0, R13, 0x800000, R0 ;  /* 0x008000000d007824 */ /* 0x000fce00078e0200 */
.L_x_38:
[----:B------:R-:W-:Y:S05]  /*0e40*/  BSYNC.RECONVERGENT B2 ;  /* 0x0000000000027941 */ /* 0x000fea0003800200 */
.L_x_35:
[----:B------:R-:W-:Y:S05]  /*0e50*/  BRA `(.L_x_39) ;  /* 0x0000000000207947 */ /* 0x000fea0003800000 */
.L_x_34:
[----:B------:R-:W-:-:S04]  /*0e60*/  LOP3.LUT R0, R14, 0x80000000, R3, 0x48, !PT ;  /* 0x800000000e007812 */ /* 0x000fc800078e4803 */
[----:B------:R-:W-:Y:S01]  /*0e70*/  LOP3.LUT R0, R0, 0x7f800000, RZ, 0xfc, !PT ;  /* 0x7f80000000007812 */ /* 0x000fe200078efcff */
[----:B------:R-:W-:Y:S06]  /*0e80*/  BRA `(.L_x_39) ;  /* 0x0000000000147947 */ /* 0x000fec0003800000 */
.L_x_33:
[----:B------:R-:W-:Y:S01]  /*0e90*/  LOP3.LUT R0, R14, 0x80000000, R3, 0x48, !PT ;  /* 0x800000000e007812 */ /* 0x000fe200078e4803 */
[----:B------:R-:W-:Y:S06]  /*0ea0*/  BRA `(.L_x_39) ;  /* 0x00000000000c7947 */ /* 0x000fec0003800000 */
.L_x_32:
[----:B------:R-:W0:Y:S01]  /*0eb0*/  MUFU.RSQ R0, -QNAN ;  /* 0xffc0000000007908 */ /* 0x000e220000001400 */
[----:B------:R-:W-:Y:S05]  /*0ec0*/  BRA `(.L_x_39) ;  /* 0x0000000000047947 */ /* 0x000fea0003800000 */
.L_x_31:
[----:B------:R-:W-:-:S07]  /*0ed0*/  FADD.FTZ R0, R3, R0 ;  /* 0x0000000003007221 */ /* 0x000fce0000010000 */
.L_x_39:
[----:B------:R-:W-:Y:S05]  /*0ee0*/  BSYNC.RECONVERGENT B1 ;  /* 0x0000000000017941 */ /* 0x000fea0003800200 */
.L_x_29:
[----:B------:R-:W-:-:S04]  /*0ef0*/  HFMA2 R11, -RZ, RZ, 0, 0 ;  /* 0x00000000ff0b7431 */ /* 0x000fc800000001ff */
[----:B0-----:R-:W-:Y:S05]  /*0f00*/  RET.REL.NODEC R10 `(_Z10kernel_subP6uchar3S0_Pfii) ;  /* 0xfffffff00a3c7950 */ /* 0x001fea0003c3ffff */
.L_x_40:
        /* <DEDUP_REMOVED lines=15> */
.L_x_78:


//--------------------- .text._Z15kernel_partialsP6uchar3PfS1_ii --------------------------
	.section	.text._Z15kernel_partialsP6uchar3PfS1_ii,"ax",@progbits
	.align	128
        .global         _Z15kernel_partialsP6uchar3PfS1_ii
        .type           _Z15kernel_partialsP6uchar3PfS1_ii,@function
        .size           _Z15kernel_partialsP6uchar3PfS1_ii,(.L_x_79 - _Z15kernel_partialsP6uchar3PfS1_ii)
        .other          _Z15kernel_partialsP6uchar3PfS1_ii,@"STO_CUDA_ENTRY STV_DEFAULT"
_Z15kernel_partialsP6uchar3PfS1_ii:
.text._Z15kernel_partialsP6uchar3PfS1_ii:
        /* <DEDUP_REMOVED lines=14> */
[----:B--2---:R-:W-:Y:S01]  /*00e0*/  IMAD R19, R2, UR4, R19 ;  /* 0x0000000402137c24 */ /* 0x004fe2000f8e0213 */
[----:B0-----:R-:W-:-:S04]  /*00f0*/  @!P1 IADD3 R2, PT, PT, R3, -0x1, RZ ;  /* 0xffffffff03029810 */ /* 0x001fc80007ffe0ff */
[----:B------:R-:W-:Y:S02]  /*0100*/  @!P1 ISETP.GE.U32.AND P2, PT, R19, R2, PT ;  /* 0x000000021300920c */ /* 0x000fe40003f46070 */
[----:B------:R-:W-:-:S04]  /*0110*/  @!P1 SHF.R.S32.HI R2, RZ, 0x1f, R2 ;  /* 0x0000001fff029819 */ /* 0x000fc80000011402 */
[----:B------:R-:W-:-:S04]  /*0120*/  @!P1 ISETP.GE.U32.AND.EX P0, PT, RZ, R2, PT, P2 ;  /* 0x00000002ff00920c */ /* 0x000fc80003f06120 */
[----:B------:R-:W-:-:S13]  /*0130*/  ISETP.LT.U32.OR P0, PT, R19, 0x6, P0 ;  /* 0x000000061300780c */ /* 0x000fda0000701470 */
[----:B------:R-:W-:Y:S05]  /*0140*/  @P0 EXIT ;  /* 0x000000000000094d */ /* 0x000fea0003800000 */
[----:B------:R-:W0:Y:S01]  /*0150*/  LDCU UR4, c[0x0][0x39c] ;  /* 0x00007380ff0477ac */ /* 0x000e220008000800 */
[----:B------:R-:W1:Y:S01]  /*0160*/  LDC.64 R10, c[0x0][0x380] ;  /* 0x0000e000ff0a7b82 */ /* 0x000e620000000a00 */
[----:B0-----:R-:W-:Y:S02]  /*0170*/  USHF.R.S32.HI UR6, URZ, 0x1f, UR4 ;  /* 0x0000001fff067899 */ /* 0x001fe40008011404 */
[C---:B------:R-:W-:Y:S01]  /*0180*/  IMAD.WIDE.U32 R14, R0.reuse, UR4, RZ ;  /* 0x00000004000e7c25 */ /* 0x040fe2000f8e00ff */
[----:B------:R-:W0:Y:S03]  /*0190*/  LDCU.64 UR4, c[0x0][0x358] ;  /* 0x00006b00ff0477ac */ /* 0x000e260008000a00 */
[----:B------:R-:W-:Y:S01]  /*01a0*/  IMAD R3, R0, UR6, RZ ;  /* 0x0000000600037c24 */ /* 0x000fe2000f8e02ff */
[----:B------:R-:W-:-:S03]  /*01b0*/  IADD3 R4, P0, PT, R19, R14, RZ ;  /* 0x0000000e13047210 */ /* 0x000fc60007f1e0ff */
[----:B------:R-:W-:Y:S02]  /*01c0*/  IMAD.IADD R18, R15, 0x1, R3 ;  /* 0x000000010f127824 */ /* 0x000fe400078e0203 */
[----:B-1----:R-:W-:-:S03]  /*01d0*/  IMAD.WIDE.U32 R10, R4, 0x3, R10 ;  /* 0x00000003040a7825 */ /* 0x002fc600078e000a */
[----:B------:R-:W-:-:S05]  /*01e0*/  IADD3.X R5, PT, PT, RZ, R18, RZ, P0, !PT ;  /* 0x00000012ff057210 */ /* 0x000fca00007fe4ff */
[----:B------:R-:W-:-:S04]  /*01f0*/  IMAD R3, R5, 0x3, RZ ;  /* 0x0000000305037824 */ /* 0x000fc800078e02ff */
[----:B------:R-:W-:-:S05]  /*0200*/  IMAD.IADD R11, R11, 0x1, R3 ;  /* 0x000000010b0b7824 */ /* 0x000fca00078e0203 */
[----:B0-----:R-:W2:Y:S01]  /*0210*/  LDG.E.U8 R3, desc[UR4][R10.64+-0x3] ;  /* 0xfffffd040a037981 */ /* 0x001ea2000c1e1100 */
[----:B------:R-:W-:Y:S02]  /*0220*/  HFMA2 R7, -RZ, RZ, 0.9375, -7.688999176025390625e-06 ;  /* 0x3b808081ff077431 */ /* 0x000fe400000001ff */
        /* <DEDUP_REMOVED lines=11> */
[----:B------:R-:W-:Y:S05]  /*02e0*/  CALL.REL.NOINC `($__internal_2_$__cuda_sm3x_div_rn_noftz_f32_slowpath) ;  /* 0x0000000c00347944 */ /* 0x000fea0003c00000 */
[----:B------:R-:W-:-:S07]  /*02f0*/  MOV R7, R0 ;  /* 0x0000000000077202 */ /* 0x000fce0000000f00 */
.L_x_42:
[----:B------:R-:W-:Y:S05]  /*0300*/  BSYNC.RECONVERGENT B2 ;  /* 0x0000000000027941 */ /* 0x000fea0003800200 */
.L_x_41:
        /* <DEDUP_REMOVED lines=12> */
[----:B------:R-:W-:Y:S05]  /*03d0*/  CALL.REL.NOINC `($__internal_2_$__cuda_sm3x_div_rn_noftz_f32_slowpath) ;  /* 0x0000000800f87944 */ /* 0x000fea0003c00000 */
[----:B------:R-:W-:-:S07]  /*03e0*/  MOV R2, R0 ;  /* 0x0000000000027202 */ /* 0x000fce0000000f00 */
.L_x_44:
[----:B------:R-:W-:Y:S05]  /*03f0*/  BSYNC.RECONVERGENT B2 ;  /* 0x0000000000027941 */ /* 0x000fea0003800200 */
.L_x_43:
[----:B------:R-:W2:Y:S01]  /*0400*/  LDG.E.U8 R0, desc[UR4][R10.64+-0x1] ;  /* 0xffffff040a007981 */ /* 0x000ea2000c1e1100 */
[----:B------:R-:W-:Y:S02]  /*0410*/  IMAD.MOV.U32 R9, RZ, RZ, 0x3b808081 ;  /* 0x3b808081ff097424 */ /* 0x000fe400078e00ff */
[----:B------:R-:W-:Y:S01]  /*0420*/  FMUL R2, R2, 0.58700001239776611328 ;  /* 0x3f1645a202027820 */ /* 0x000fe20000400000 */
[----:B------:R-:W-:Y:S01]  /*0430*/  BSSY.RECONVERGENT B2, `(.L_x_45) ;  /* 0x000000c000027945 */ /* 0x000fe20003800200 */
[----:B------:R-:W-:Y:S02]  /*0440*/  FFMA R8, R9, -R6, 1 ;  /* 0x3f80000009087423 */ /* 0x000fe40000000806 */
[----:B------:R-:W-:Y:S01]  /*0450*/  FFMA R7, R7, 0.29890000820159912109, R2 ;  /* 0x3e99096c07077823 */ /* 0x000fe20000000002 */
[----:B--2---:R-:W-:Y:S01]  /*0460*/  I2FP.F32.U32 R3, R0 ;  /* 0x0000000000037245 */ /* 0x004fe20000201000 */
[----:B------:R-:W-:-:S03]  /*0470*/  FFMA R0, R8, R9, 0.0039215688593685626984 ;  /* 0x3b80808108007423 */ /* 0x000fc60000000009 */
[----:B------:R-:W0:Y:S01]  /*0480*/  FCHK P0, R3, 255 ;  /* 0x437f000003007902 */ /* 0x000e220000000000 */
[----:B------:R-:W-:-:S04]  /*0490*/  FFMA R8, R0, R3, RZ ;  /* 0x0000000300087223 */ /* 0x000fc800000000ff */
[----:B------:R-:W-:-:S04]  /*04a0*/  FFMA R9, R8, -255, R3 ;  /* 0xc37f000008097823 */ /* 0x000fc80000000003 */
[----:B------:R-:W-:Y:S01]  /*04b0*/  FFMA R0, R0, R9, R8 ;  /* 0x0000000900007223 */ /* 0x000fe20000000008 */
[----:B0-----:R-:W-:Y:S06]  /*04c0*/  @!P0 BRA `(.L_x_46) ;  /* 0x0000000000088947 */ /* 0x001fec0003800000 */
[----:B------:R-:W-:-:S07]  /*04d0*/  MOV R2, 0x4f0 ;  /* 0x000004f000027802 */ /* 0x000fce0000000f00 */
[----:B------:R-:W-:Y:S05]  /*04e0*/  CALL.REL.NOINC `($__internal_2_$__cuda_sm3x_div_rn_noftz_f32_slowpath) ;  /* 0x0000000800b47944 */ /* 0x000fea0003c00000 */
.L_x_46:
[----:B------:R-:W-:Y:S05]  /*04f0*/  BSYNC.RECONVERGENT B2 ;  /* 0x0000000000027941 */ /* 0x000fea0003800200 */
.L_x_45:
[----:B------:R-:W2:Y:S01]  /*0500*/  LDG.E.U8 R2, desc[UR4][R10.64+0x3] ;  /* 0x000003040a027981 */ /* 0x000ea2000c1e1100 */
[----:B------:R-:W-:Y:S01]  /*0510*/  HFMA2 R9, -RZ, RZ, 0.9375, -7.688999176025390625e-06 ;  /* 0x3b808081ff097431 */ /* 0x000fe200000001ff */
[----:B------:R-:W-:Y:S01]  /*0520*/  BSSY.RECONVERGENT B2, `(.L_x_47) ;  /* 0x000000d000027945 */ /* 0x000fe20003800200 */
[----:B------:R-:W-:-:S03]  /*0530*/  FFMA R7, R0, 0.11400000005960464478, R7 ;  /* 0x3de978d500077823 */ /* 0x000fc60000000007 */
        /* <DEDUP_REMOVED lines=10> */
[----:B------:R-:W-:-:S07]  /*05e0*/  IMAD.MOV.U32 R20, RZ, RZ, R0 ;  /* 0x000000ffff147224 */ /* 0x000fce00078e0000 */
.L_x_48:
[----:B------:R-:W-:Y:S05]  /*05f0*/  BSYNC.RECONVERGENT B2 ;  /* 0x0000000000027941 */ /* 0x000fea0003800200 */
.L_x_47:
        /* <DEDUP_REMOVED lines=13> */
[----:B------:R-:W-:-:S07]  /*06d0*/  IMAD.MOV.U32 R2, RZ, RZ, R0 ;  /* 0x000000ffff027224 */ /* 0x000fce00078e0000 */
.L_x_50:
[----:B------:R-:W-:Y:S05]  /*06e0*/  BSYNC.RECONVERGENT B2 ;  /* 0x0000000000027941 */ /* 0x000fea0003800200 */
.L_x_49:
[----:B------:R-:W2:Y:S01]  /*06f0*/  LDG.E.U8 R0, desc[UR4][R10.64+0x5] ;  /* 0x000005040a007981 */ /* 0x000ea2000c1e1100 */
[----:B------:R-:W-:Y:S01]  /*0700*/  HFMA2 R3, -RZ, RZ, 0.9375, -7.688999176025390625e-06 ;  /* 0x3b808081ff037431 */ /* 0x000fe200000001ff */
[----:B------:R-:W-:Y:S04]  /*0710*/  BSSY.RECONVERGENT B2, `(.L_x_51) ;  /* 0x000000f000027945 */ /* 0x000fe80003800200 */
[----:B------:R-:W-:Y:S01]  /*0720*/  FFMA R8, R3, -R6, 1 ;  /* 0x3f80000003087423 */ /* 0x000fe20000000806 */
[----:B--2---:R-:W-:-:S03]  /*0730*/  I2FP.F32.U32 R9, R0 ;  /* 0x0000000000097245 */ /* 0x004fc60000201000 */
[----:B------:R-:W-:Y:S01]  /*0740*/  FFMA R0, R8, R3, 0.0039215688593685626984 ;  /* 0x3b80808108007423 */ /* 0x000fe20000000003 */
[----:B------:R-:W-:Y:S01]  /*0750*/  FMUL R3, R2, 0.58700001239776611328 ;  /* 0x3f1645a202037820 */ /* 0x000fe20000400000 */
[----:B------:R-:W0:Y:S02]  /*0760*/  FCHK P0, R9, 255 ;  /* 0x437f000009007902 */ /* 0x000e240000000000 */
[----:B------:R-:W-:Y:S01]  /*0770*/  FFMA R8, R0, R9, RZ ;  /* 0x0000000900087223 */ /* 0x000fe200000000ff */
[----:B------:R-:W-:-:S03]  /*0780*/  FFMA R20, R20, 0.29890000820159912109, R3 ;  /* 0x3e99096c14147823 */ /* 0x000fc60000000003 */
[----:B------:R-:W-:-:S04]  /*0790*/  FFMA R13, R8, -255, R9 ;  /* 0xc37f0000080d7823 */ /* 0x000fc80000000009 */
[----:B------:R-:W-:Y:S01]  /*07a0*/  FFMA R13, R0, R13, R8 ;  /* 0x0000000d000d7223 */ /* 0x000fe20000000008 */
[----:B0-----:R-:W-:Y:S06]  /*07b0*/  @!P0 BRA `(.L_x_52) ;  /* 0x0000000000108947 */ /* 0x001fec0003800000 */
[----:B------:R-:W-:Y:S01]  /*07c0*/  IMAD.MOV.U32 R3, RZ, RZ, R9 ;  /* 0x000000ffff037224 */ /* 0x000fe200078e0009 */
[----:B------:R-:W-:-:S07]  /*07d0*/  MOV R2, 0x7f0 ;  /* 0x000007f000027802 */ /* 0x000fce0000000f00 */
[----:B------:R-:W-:Y:S05]  /*07e0*/  CALL.REL.NOINC `($__internal_2_$__cuda_sm3x_div_rn_noftz_f32_slowpath) ;  /* 0x0000000400f47944 */ /* 0x000fea0003c00000 */
[----:B------:R-:W-:-:S07]  /*07f0*/  MOV R13, R0 ;  /* 0x00000000000d7202 */ /* 0x000fce0000000f00 */
.L_x_52:
[----:B------:R-:W-:Y:S05]  /*0800*/  BSYNC.RECONVERGENT B2 ;  /* 0x0000000000027941 */ /* 0x000fea0003800200 */
.L_x_51:
[----:B------:R-:W0:Y:S01]  /*0810*/  LDCU UR7, c[0x0][0x39c] ;  /* 0x00007380ff0777ac */ /* 0x000e220008000800 */
[----:B------:R-:W1:Y:S01]  /*0820*/  LDC.64 R2, c[0x0][0x380] ;  /* 0x0000e000ff027b82 */ /* 0x000e620000000a00 */
[----:B0-----:R-:W-:-:S04]  /*0830*/  IADD3 R19, P0, P1, R19, -UR7, R14 ;  /* 0x8000000713137c10 */ /* 0x001fc8000f91e00e */
[----:B------:R-:W-:Y:S01]  /*0840*/  IADD3.X R0, PT, PT, RZ, ~UR6, R18, P0, P1 ;  /* 0x80000006ff007c10 */ /* 0x000fe200087e2412 */
[----:B-1----:R-:W-:-:S04]  /*0850*/  IMAD.WIDE.U32 R18, R19, 0x3, R2 ;  /* 0x0000000313127825 */ /* 0x002fc800078e0002 */
[----:B------:R-:W-:-:S05]  /*0860*/  IMAD R3, R0, 0x3, RZ ;  /* 0x0000000300037824 */ /* 0x000fca00078e02ff */
[----:B------:R-:W-:-:S05]  /*0870*/  IADD3 R19, PT, PT, R19, R3, RZ ;  /* 0x0000000313137210 */ /* 0x000fca0007ffe0ff */
[----:B------:R-:W2:Y:S01]  /*0880*/  LDG.E.U8 R0, desc[UR4][R18.64] ;  /* 0x0000000412007981 */ /* 0x000ea2000c1e1100 */
[----:B------:R-:W-:Y:S01]  /*0890*/  IMAD.MOV.U32 R9, RZ, RZ, 0x3b808081 ;  /* 0x3b808081ff097424 */ /* 0x000fe200078e00ff */
[----:B------:R-:W-:Y:S01]  /*08a0*/  BSSY.RECONVERGENT B2, `(.L_x_53) ;  /* 0x000000d000027945 */ /* 0x000fe20003800200 */
[----:B------:R-:W-:Y:S02]  /*08b0*/  FFMA R20, R13, 0.11400000005960464478, R20 ;  /* 0x3de978d50d147823 */ /* 0x000fe40000000014 */
        /* <DEDUP_REMOVED lines=11> */
.L_x_54:
[----:B------:R-:W-:Y:S05]  /*0970*/  BSYNC.RECONVERGENT B2 ;  /* 0x0000000000027941 */ /* 0x000fea0003800200 */
.L_x_53:
[----:B------:R-:W2:Y:S01]  /*0980*/  LDG.E.U8 R0, desc[UR4][R18.64+0x1] ;  /* 0x0000010412007981 */ /* 0x000ea2000c1e1100 */
[----:B------:R-:W-:Y:S01]  /*0990*/  HFMA2 R9, -RZ, RZ, 0.9375, -7.688999176025390625e-06 ;  /* 0x3b808081ff097431 */ /* 0x000fe200000001ff */
        /* <DEDUP_REMOVED lines=12> */
.L_x_56:
[----:B------:R-:W-:Y:S05]  /*0a60*/  BSYNC.RECONVERGENT B2 ;  /* 0x0000000000027941 */ /* 0x000fea0003800200 */
.L_x_55:
[----:B------:R-:W2:Y:S01]  /*0a70*/  LDG.E.U8 R18, desc[UR4][R18.64+0x2] ;  /* 0x0000020412127981 */ /* 0x000ea2000c1e1100 */
[----:B------:R-:W-:Y:S01]  /*0a80*/  MOV R3, 0x3b808081 ;  /* 0x3b80808100037802 */ /* 0x000fe20000000f00 */
[----:B------:R-:W-:Y:S04]  /*0a90*/  BSSY.RECONVERGENT B2, `(.L_x_57) ;  /* 0x000000f000027945 */ /* 0x000fe80003800200 */
[----:B------:R-:W-:-:S04]  /*0aa0*/  FFMA R0, R3, -R6, 1 ;  /* 0x3f80000003007423 */ /* 0x000fc80000000806 */
[----:B------:R-:W-:Y:S01]  /*0ab0*/  FFMA R0, R0, R3, 0.0039215688593685626984 ;  /* 0x3b80808100007423 */ /* 0x000fe20000000003 */
[----:B------:R-:W-:-:S04]  /*0ac0*/  FMUL R3, R2, 0.58700001239776611328 ;  /* 0x3f1645a202037820 */ /* 0x000fc80000400000 */
[----:B------:R-:W-:Y:S01]  /*0ad0*/  FFMA R14, R14, 0.29890000820159912109, R3 ;  /* 0x3e99096c0e0e7823 */ /* 0x000fe20000000003 */
[----:B--2---:R-:W-:-:S04]  /*0ae0*/  I2FP.F32.U32 R9, R18 ;  /* 0x0000001200097245 */ /* 0x004fc80000201000 */
[----:B------:R-:W0:Y:S01]  /*0af0*/  FCHK P0, R9, 255 ;  /* 0x437f000009007902 */ /* 0x000e220000000000 */
[----:B------:R-:W-:-:S04]  /*0b00*/  FFMA R8, R0, R9, RZ ;  /* 0x0000000900087223 */ /* 0x000fc800000000ff */
[----:B------:R-:W-:-:S04]  /*0b10*/  FFMA R13, R8, -255, R9 ;  /* 0xc37f0000080d7823 */ /* 0x000fc80000000009 */
[----:B------:R-:W-:Y:S01]  /*0b20*/  FFMA R15, R0, R13, R8 ;  /* 0x0000000d000f7223 */ /* 0x000fe20000000008 */
[----:B0-----:R-:W-:Y:S06]  /*0b30*/  @!P0 BRA `(.L_x_58) ;  /* 0x0000000000108947 */ /* 0x001fec0003800000 */
[----:B------:R-:W-:Y:S02]  /*0b40*/  MOV R3, R9 ;  /* 0x0000000900037202 */ /* 0x000fe40000000f00 */
[----:B------:R-:W-:-:S07]  /*0b50*/  MOV R2, 0xb70 ;  /* 0x00000b7000027802 */ /* 0x000fce0000000f00 */
[----:B------:R-:W-:Y:S05]  /*0b60*/  CALL.REL.NOINC `($__internal_2_$__cuda_sm3x_div_rn_noftz_f32_slowpath) ;  /* 0x0000000400147944 */ /* 0x000fea0003c00000 */
[----:B------:R-:W-:-:S07]  /*0b70*/  IMAD.MOV.U32 R15, RZ, RZ, R0 ;  /* 0x000000ffff0f7224 */ /* 0x000fce00078e0000 */
.L_x_58:
[----:B------:R-:W-:Y:S05]  /*0b80*/  BSYNC.RECONVERGENT B2 ;  /* 0x0000000000027941 */ /* 0x000fea0003800200 */
.L_x_57:
[----:B------:R-:W0:Y:S02]  /*0b90*/  LDC R3, c[0x0][0x39c] ;  /* 0x0000e700ff037b82 */ /* 0x000e240000000800 */
[----:B0-----:R-:W-:-:S05]  /*0ba0*/  IMAD.WIDE R10, R3, 0x3, R10 ;  /* 0x00000003030a7825 */ /* 0x001fca00078e020a */
[----:B------:R-:W2:Y:S01]  /*0bb0*/  LDG.E.U8 R0, desc[UR4][R10.64] ;  /* 0x000000040a007981 */ /* 0x000ea2000c1e1100 */
[----:B------:R-:W-:Y:S01]  /*0bc0*/  HFMA2 R9, -RZ, RZ, 0.9375, -7.688999176025390625e-06 ;  /* 0x3b808081ff097431 */ /* 0x000fe200000001ff */
[----:B------:R-:W-:Y:S01]  /*0bd0*/  BSSY.RECONVERGENT B2, `(.L_x_59) ;  /* 0x000000d000027945 */ /* 0x000fe20003800200 */
[----:B------:R-:W-:-:S03]  /*0be0*/  FFMA R15, R15, 0.11400000005960464478, R14 ;  /* 0x3de978d50f0f7823 */ /* 0x000fc6000000000e */
        /* <DEDUP_REMOVED lines=11> */
.L_x_60:
[----:B------:R-:W-:Y:S05]  /*0ca0*/  BSYNC.RECONVERGENT B2 ;  /* 0x0000000000027941 */ /* 0x000fea0003800200 */
.L_x_59:
        /* <DEDUP_REMOVED lines=14> */
.L_x_62:
[----:B------:R-:W-:Y:S05]  /*0d90*/  BSYNC.RECONVERGENT B2 ;  /* 0x0000000000027941 */ /* 0x000fea0003800200 */
.L_x_61:
[----:B------:R-:W2:Y:S01]  /*0da0*/  LDG.E.U8 R10, desc[UR4][R10.64+0x2] ;  /* 0x000002040a0a7981 */ /* 0x000ea2000c1e1100 */
[----:B------:R-:W-:Y:S01]  /*0db0*/  HFMA2 R3, -RZ, RZ, 0.9375, -7.688999176025390625e-06 ;  /* 0x3b808081ff037431 */ /* 0x000fe200000001ff */
        /* <DEDUP_REMOVED lines=13> */
[----:B------:R-:W-:Y:S05]  /*0e90*/  CALL.REL.NOINC `($__internal_2_$__cuda_sm3x_div_rn_noftz_f32_slowpath) ;  /* 0x0000000000487944 */ /* 0x000fea0003c00000 */
[----:B------:R-:W-:-:S07]  /*0ea0*/  MOV R13, R0 ;  /* 0x00000000000d7202 */ /* 0x000fce0000000f00 */
.L_x_64:
[----:B------:R-:W-:Y:S05]  /*0eb0*/  BSYNC.RECONVERGENT B2 ;  /* 0x0000000000027941 */ /* 0x000fea0003800200 */
.L_x_63:
[----:B------:R-:W0:Y:S01]  /*0ec0*/  LDCU.64 UR6, c[0x0][0x388] ;  /* 0x00007100ff0677ac */ /* 0x000e220008000a00 */
[C---:B------:R-:W-:Y:S01]  /*0ed0*/  SHF.L.U32 R0, R4.reuse, 0x2, RZ ;  /* 0x0000000204007819 */ /* 0x040fe200000006ff */
[----:B------:R-:W-:Y:S01]  /*0ee0*/  FFMA R14, R13, 0.11400000005960464478, R14 ;  /* 0x3de978d50d0e7823 */ /* 0x000fe2000000000e */
[----:B------:R-:W-:Y:S01]  /*0ef0*/  SHF.L.U64.HI R5, R4, 0x2, R5 ;  /* 0x0000000204057819 */ /* 0x000fe20000010205 */
[----:B------:R-:W1:Y:S01]  /*0f00*/  LDCU.64 UR8, c[0x0][0x390] ;  /* 0x00007200ff0877ac */ /* 0x000e620008000a00 */
[----:B------:R-:W-:Y:S01]  /*0f10*/  FADD R7, R7, -R20 ;  /* 0x8000001407077221 */ /* 0x000fe20000000000 */
[----:B------:R-:W-:-:S03]  /*0f20*/  FADD R14, R15, -R14 ;  /* 0x8000000e0f0e7221 */ /* 0x000fc60000000000 */
[----:B------:R-:W-:Y:S01]  /*0f30*/  FMUL R7, R7, 0.5 ;  /* 0x3f00000007077820 */ /* 0x000fe20000400000 */
[----:B------:R-:W-:Y:S01]  /*0f40*/  FMUL R9, R14, 0.5 ;  /* 0x3f0000000e097820 */ /* 0x000fe20000400000 */
[C---:B0-----:R-:W-:Y:S02]  /*0f50*/  IADD3 R2, P0, PT, R0.reuse, UR6, RZ ;  /* 0x0000000600027c10 */ /* 0x041fe4000ff1e0ff */
[----:B-1----:R-:W-:Y:S02]  /*0f60*/  IADD3 R4, P1, PT, R0, UR8, RZ ;  /* 0x0000000800047c10 */ /* 0x002fe4000ff3e0ff */
[C---:B------:R-:W-:Y:S02]  /*0f70*/  IADD3.X R3, PT, PT, R5.reuse, UR7, RZ, P0, !PT ;  /* 0x0000000705037c10 */ /* 0x040fe400087fe4ff */
[----:B------:R-:W-:-:S03]  /*0f80*/  IADD3.X R5, PT, PT, R5, UR9, RZ, P1, !PT ;  /* 0x0000000905057c10 */ /* 0x000fc60008ffe4ff */
[----:B------:R-:W-:Y:S04]  /*0f90*/  STG.E desc[UR4][R2.64], R7 ;  /* 0x0000000702007986 */ /* 0x000fe8000c101904 */
[----:B------:R-:W-:Y:S01]  /*0fa0*/  STG.E desc[UR4][R4.64], R9 ;  /* 0x0000000904007986 */ /* 0x000fe2000c101904 */
[----:B------:R-:W-:Y:S05]  /*0fb0*/  EXIT ;  /* 0x000000000000794d */ /* 0x000fea0003800000 */
        .weak           $__internal_2_$__cuda_sm3x_div_rn_noftz_f32_slowpath
        .type           $__internal_2_$__cuda_sm3x_div_rn_noftz_f32_slowpath,@function
        .size           $__internal_2_$__cuda_sm3x_div_rn_noftz_f32_slowpath,(.L_x_79 - $__internal_2_$__cuda_sm3x_div_rn_noftz_f32_slowpath)
$__internal_2_$__cuda_sm3x_div_rn_noftz_f32_slowpath:
[----:B------:R-:W-:Y:S01]  /*0fc0*/  SHF.R.U32.HI R8, RZ, 0x17, R6 ;  /* 0x00000017ff087819 */ /* 0x000fe20000011606 */
[----:B------:R-:W-:Y:S01]  /*0fd0*/  BSSY.RECONVERGENT B0, `(.L_x_65) ;  /* 0x0000064000007945 */ /* 0x000fe20003800200 */
[----:B------:R-:W-:Y:S01]  /*0fe0*/  SHF.R.U32.HI R12, RZ, 0x17, R3 ;  /* 0x00000017ff0c7819 */ /* 0x000fe20000011603 */
[----:B------:R-:W-:Y:S01]  /*0ff0*/  HFMA2 R17, -RZ, RZ, 3.748046875, 0 ;  /* 0x437f0000ff117431 */ /* 0x000fe200000001ff */
        /* <DEDUP_REMOVED lines=8> */
[----:B------:R-:W-:Y:S02]  /*1080*/  MOV R0, 0x437f0000 ;  /* 0x437f000000007802 */ /* 0x000fe40000000f00 */
        /* <DEDUP_REMOVED lines=23> */
.L_x_66:
[----:B------:R-:W-:Y:S01]  /*1200*/  LEA R0, R8, 0xc0800000, 0x17 ;  /* 0xc080000008007811 */ /* 0x000fe200078eb8ff */
[----:B------:R-:W-:Y:S01]  /*1210*/  VIADD R12, R12, 0xffffff81 ;  /* 0xffffff810c0c7836 */ /* 0x000fe20000000000 */
[----:B------:R-:W-:Y:S02]  /*1220*/  BSSY.RECONVERGENT B1, `(.L_x_71) ;  /* 0x0000035000017945 */ /* 0x000fe40003800200 */
[----:B------:R-:W-:Y:S01]  /*1230*/  IADD3 R21, PT, PT, -R0, R17, RZ ;  /* 0x0000001100157210 */ /* 0x000fe20007ffe1ff */
[C---:B------:R-:W-:Y:S01]  /*1240*/  IMAD R0, R12.reuse, -0x800000, R3 ;  /* 0xff8000000c007824 */ /* 0x040fe200078e0203 */
[----:B------:R-:W-:Y:S02]  /*1250*/  IADD3 R8, PT, PT, R12, 0x7f, -R8 ;  /* 0x0000007f0c087810 */ /* 0x000fe40007ffe808 */
[----:B------:R-:W0:Y:S01]  /*1260*/  MUFU.RCP R16, R21 ;  /* 0x0000001500107308 */ /* 0x000e220000001000 */
[----:B------:R-:W-:Y:S01]  /*1270*/  FADD.FTZ R13, -R21, -RZ ;  /* 0x800000ff150d7221 */ /* 0x000fe20000010100 */
[----:B------:R-:W-:-:S03]  /*1280*/  IADD3 R9, PT, PT, R8, R9, RZ ;  /* 0x0000000908097210 */ /* 0x000fc60007ffe0ff */
[----:B0-----:R-:W-:-:S04]  /*1290*/  FFMA R17, R16, R13, 1 ;  /* 0x3f80000010117423 */ /* 0x001fc8000000000d */
        /* <DEDUP_REMOVED lines=19> */
[CCC-:B------:R-:W-:Y:S01]  /*13d0*/  FFMA.RZ R8, R17.reuse, R13.reuse, R16.reuse ;  /* 0x0000000d11087223 */ /* 0x1c0fe2000000c010 */
[CCC-:B------:R-:W-:Y:S01]  /*13e0*/  FFMA.RP R9, R17.reuse, R13.reuse, R16.reuse ;  /* 0x0000000d11097223 */ /* 0x1c0fe20000008010 */
[----:B------:R-:W-:Y:S01]  /*13f0*/  FFMA.RM R16, R17, R13, R16 ;  /* 0x0000000d11107223 */ /* 0x000fe20000004010 */
[C---:B------:R-:W-:Y:S02]  /*1400*/  IADD3 R12, PT, PT, R3.reuse, 0x20, RZ ;  /* 0x00000020030c7810 */ /* 0x040fe40007ffe0ff */
[----:B------:R-:W-:Y:S02]  /*1410*/  LOP3.LUT R8, R8, 0x7fffff, RZ, 0xc0, !PT ;  /* 0x007fffff08087812 */ /* 0x000fe400078ec0ff */
[C---:B------:R-:W-:Y:S02]  /*1420*/  ISETP.NE.AND P2, PT, R3.reuse, RZ, PT ;  /* 0x000000ff0300720c */ /* 0x040fe40003f45270 */
[----:B------:R-:W-:Y:S02]  /*1430*/  LOP3.LUT R13, R8, 0x800000, RZ, 0xfc, !PT ;  /* 0x00800000080d7812 */ /* 0x000fe400078efcff */
[----:B------:R-:W-:-:S02]  /*1440*/  ISETP.NE.AND P1, PT, R3, RZ, PT ;  /* 0x000000ff0300720c */ /* 0x000fc40003f25270 */
        /* <DEDUP_REMOVED lines=14> */
.L_x_73:
[----:B------:R-:W-:-:S04]  /*1530*/  LOP3.LUT R0, R0, 0x80000000, RZ, 0xc0, !PT ;  /* 0x8000000000007812 */ /* 0x000fc800078ec0ff */
[----:B------:R-:W-:Y:S01]  /*1540*/  LOP3.LUT R0, R0, 0x7f800000, RZ, 0xfc, !PT ;  /* 0x7f80000000007812 */ /* 0x000fe200078efcff */
[----:B------:R-:W-:Y:S06]  /*1550*/  BRA `(.L_x_74) ;  /* 0x0000000000047947 */ /* 0x000fec0003800000 */
.L_x_72:
[----:B------:R-:W-:-:S07]  /*1560*/  LEA R0, R9, R0, 0x17 ;  /* 0x0000000009007211 */ /* 0x000fce00078eb8ff */
.L_x_74:
[----:B------:R-:W-:Y:S05]  /*1570*/  BSYNC.RECONVERGENT B1 ;  /* 0x0000000000017941 */ /* 0x000fea0003800200 */
.L_x_71:
[----:B------:R-:W-:Y:S05]  /*1580*/  BRA `(.L_x_75) ;  /* 0x0000000000207947 */ /* 0x000fea0003800000 */
.L_x_70:
[----:B------:R-:W-:-:S04]  /*1590*/  LOP3.LUT R0, R17, 0x80000000, R3, 0x48, !PT ;  /* 0x8000000011007812 */ /* 0x000fc800078e4803 */
[----:B------:R-:W-:Y:S01]  /*15a0*/  LOP3.LUT R0, R0, 0x7f800000, RZ, 0xfc, !PT ;  /* 0x7f80000000007812 */ /* 0x000fe200078efcff */
[----:B------:R-:W-:Y:S06]  /*15b0*/  BRA `(.L_x_75) ;  /* 0x0000000000147947 */ /* 0x000fec0003800000 */
.L_x_69:
[----:B------:R-:W-:Y:S01]  /*15c0*/  LOP3.LUT R0, R17, 0x80000000, R3, 0x48, !PT ;  /* 0x8000000011007812 */ /* 0x000fe200078e4803 */
[----:B------:R-:W-:Y:S06]  /*15d0*/  BRA `(.L_x_75) ;  /* 0x00000000000c7947 */ /* 0x000fec0003800000 */
.L_x_68:
[----:B------:R-:W0:Y:S01]  /*15e0*/  MUFU.RSQ R0, -QNAN ;  /* 0xffc0000000007908 */ /* 0x000e220000001400 */
[----:B------:R-:W-:Y:S05]  /*15f0*/  BRA `(.L_x_75) ;  /* 0x0000000000047947 */ /* 0x000fea0003800000 */
.L_x_67:
[----:B------:R-:W-:-:S07]  /*1600*/  FADD.FTZ R0, R3, R0 ;  /* 0x0000000003007221 */ /* 0x000fce0000010000 */
.L_x_75:
[----:B------:R-:W-:Y:S05]  /*1610*/  BSYNC.RECONVERGENT B0 ;  /* 0x0000000000007941 */ /* 0x000fea0003800200 */
.L_x_65:
[----:B------:R-:W-:-:S04]  /*1620*/  HFMA2 R3, -RZ, RZ, 0, 0 ;  /* 0x00000000ff037431 */ /* 0x000fc800000001ff */
[----:B0-----:R-:W-:Y:S05]  /*1630*/  RET.REL.NODEC R2 `(_Z15kernel_partialsP6uchar3PfS1_ii) ;  /* 0xffffffe802707950 */ /* 0x001fea0003c3ffff */
.L_x_76:
        /* <DEDUP_REMOVED lines=12> */
.L_x_79:


//--------------------- .nv.shared.reserved.0     --------------------------
	.section	.nv.shared.reserved.0,"aw",@nobits
	.weak		__nv_reservedSMEM_offset_0_alias
	.size		__nv_reservedSMEM_offset_0_alias, 0, 64
	.other		__nv_reservedSMEM_offset_0_alias,@"STO_CUDA_RESERVED_SHARED STV_DEFAULT"
__nv_reservedSMEM_offset_0_alias:
	.zero		0
	.zero		64


//--------------------- .nv.constant0._Z11kernel_fillP6float4fi --------------------------
	.section	.nv.constant0._Z11kernel_fillP6float4fi,"a",@progbits
	.sectionflags	@""
	.align	4
.nv.constant0._Z11kernel_fillP6float4fi:
	.zero		912


//--------------------- .nv.constant0._Z14kernel_optflowPfS_S_S_S_P6float4ii --------------------------
	.section	.nv.constant0._Z14kernel_optflowPfS_S_S_S_P6float4ii,"a",@progbits
	.sectionflags	@""
	.align	4
.nv.constant0._Z14kernel_optflowPfS_S_S_S_P6float4ii:
	.zero		952


//--------------------- .nv.constant0._Z10kernel_subP6uchar3S0_Pfii --------------------------
	.section	.nv.constant0._Z10kernel_subP6uchar3S0_Pfii,"a",@progbits
	.sectionflags	@""
	.align	4
.nv.constant0._Z10kernel_subP6uchar3S0_Pfii:
	.zero		928


//--------------------- .nv.constant0._Z15kernel_partialsP6uchar3PfS1_ii --------------------------
	.section	.nv.constant0._Z15kernel_partialsP6uchar3PfS1_ii,"a",@progbits
	.sectionflags	@""
	.align	4
.nv.constant0._Z15kernel_partialsP6uchar3PfS1_ii:
	.zero		928


//--------------------- SYMBOLS --------------------------

	.type		.nv.reservedSmem.offset0,@object
	.size		.nv.reservedSmem.offset0,0x4
